	.target	sm_100a

	.elftype	@"ET_EXEC"


//--------------------- .note.nv.tkinfo           --------------------------
	.section	.note.nv.tkinfo,"",@"SHT_NOTE"
	.sectionflags	@"SHF_NOTE_NV_TKINFO"
	.tkinfo
        /*0018*/ 	.word	0x00000002
        /*0030*/ 	.string	""
        /*0030*/ 	.string	"ptxas"
        /*0030*/ 	.string	"Cuda compilation tools, release 13.0, V13.0.88"
        /*0030*/ 	.string	"Build cuda_13.0.r13.0/compiler.36424714_0"
        /*0030*/ 	.string	"-arch sm_100a -m 64 "



//--------------------- .note.nv.cuinfo           --------------------------
	.section	.note.nv.cuinfo,"",@"SHT_NOTE"
	.sectionflags	@"SHF_NOTE_NV_CUINFO"
        /*0018*/ 	.short	0x0002
        /*001a*/ 	.short	0x0064
        /*001c*/ 	.short	0x0082
	.zero		2


//--------------------- .nv.info                  --------------------------
	.section	.nv.info,"",@"SHT_CUDA_INFO"
	.align	4


	//----- nvinfo : EIATTR_REGCOUNT
	.align		4
        /*0000*/ 	.byte	0x04, 0x2f
        /*0002*/ 	.short	(.L_19 - .L_18)
	.align		4
.L_18:
        /*0004*/ 	.word	index@(_ZN7cutlass13device_kernelINS_4gemm6kernel13GemmUniversalIN4cute5tupleIJiiiiEEENS1_10collective13CollectiveMmaINS1_35MainloopSm100TmaUmmaWarpSpecializedILi6ELi2ELi4ENS5_IJNS4_1CILi1EEESB_SB_EEEEENS5_IJNSA_ILi64EEESE_NSA_ILi32EEEEEENS_10bfloat16_tENS5_IJlSB_lEEESH_SI_NS4_8TiledMMAINS4_8MMA_AtomIJNS4_20SM100_MMA_F16BF16_SSISH_SH_fLi64ELi64ELNS4_4UMMA5MajorE0ELSN_0ELNSM_7ScaleInE0ELSO_0EEEEEENS4_6LayoutISC_NS5_IJNSA_ILi0EEESS_SS_EEEEENS5_IJNS4_10UnderscoreESV_SV_EEEEENS4_13SM90_TMA_LOADENS4_14ComposedLayoutINS4_7SwizzleILi2ELi4ELi3EEENS4_18smem_ptr_flag_bitsILi16EEENSR_INS5_IJNSA_ILi8EEESF_EEENS5_IJSF_SB_EEEEEEEvNS4_8identityESY_S18_vS19_EENS_8epilogue10collective18CollectiveEpilogueINS1B_23Sm100TmaWarpSpecializedILi3ELi2ELi16ELb1ELb0EEEJSG_NS5_IJNSR_ISE_SB_EENSR_ISF_SB_EEEEESH_SI_SH_SI_NS1B_6fusion15FusionCallbacksIS1F_NS1J_17LinearCombinationISH_fSH_fLNS_15FloatRoundStyleE2EEESG_S1I_JEEENS4_5SM1004TMEM4LOAD26SM100_TMEM_LOAD_16dp256b4xESY_S18_NS4_17SM75_U32x4_LDSM_NENS4_14SM90_TMA_STOREES18_NS4_17SM90_U32x4_STSM_NENS4_39AutoVectorizingCopyWithAssumedAlignmentILi128EEEEEEvvEEEEvNT_6ParamsE)
        /*0008*/ 	.word	0x0000004f


	//----- nvinfo : EIATTR_FRAME_SIZE
	.align		4
.L_19:
        /*000c*/ 	.byte	0x04, 0x11
        /*000e*/ 	.short	(.L_21 - .L_20)
	.align		4
.L_20:
        /*0010*/ 	.word	index@($__internal_2_$__cuda_sm10x_tcgen05_guardrail_trap_unallocated_columns_being_dealloced)
        /*0014*/ 	.word	0x00000000


	//----- nvinfo : EIATTR_FRAME_SIZE
	.align		4
.L_21:
        /*0018*/ 	.byte	0x04, 0x11
        /*001a*/ 	.short	(.L_23 - .L_22)
	.align		4
.L_22:
        /*001c*/ 	.word	index@($__internal_1_$__cuda_sm10x_tcgen05_guardrail_trap_phase_invalid_during_alloc)
        /*0020*/ 	.word	0x00000000


	//----- nvinfo : EIATTR_FRAME_SIZE
	.align		4
.L_23:
        /*0024*/ 	.byte	0x04, 0x11
        /*0026*/ 	.short	(.L_25 - .L_24)
	.align		4
.L_24:
        /*0028*/ 	.word	index@($__internal_0_$__cuda_sm10x_tcgen05_guardrail_trap_col_being_dealloced_not_returned_by_alloc)
        /*002c*/ 	.word	0x00000000


	//----- nvinfo : EIATTR_FRAME_SIZE
	.align		4
.L_25:
        /*0030*/ 	.byte	0x04, 0x11
        /*0032*/ 	.short	(.L_27 - .L_26)
	.align		4
.L_26:
        /*0034*/ 	.word	index@(_ZN7cutlass13device_kernelINS_4gemm6kernel13GemmUniversalIN4cute5tupleIJiiiiEEENS1_10collective13CollectiveMmaINS1_35MainloopSm100TmaUmmaWarpSpecializedILi6ELi2ELi4ENS5_IJNS4_1CILi1EEESB_SB_EEEEENS5_IJNSA_ILi64EEESE_NSA_ILi32EEEEEENS_10bfloat16_tENS5_IJlSB_lEEESH_SI_NS4_8TiledMMAINS4_8MMA_AtomIJNS4_20SM100_MMA_F16BF16_SSISH_SH_fLi64ELi64ELNS4_4UMMA5MajorE0ELSN_0ELNSM_7ScaleInE0ELSO_0EEEEEENS4_6LayoutISC_NS5_IJNSA_ILi0EEESS_SS_EEEEENS5_IJNS4_10UnderscoreESV_SV_EEEEENS4_13SM90_TMA_LOADENS4_14ComposedLayoutINS4_7SwizzleILi2ELi4ELi3EEENS4_18smem_ptr_flag_bitsILi16EEENSR_INS5_IJNSA_ILi8EEESF_EEENS5_IJSF_SB_EEEEEEEvNS4_8identityESY_S18_vS19_EENS_8epilogue10collective18CollectiveEpilogueINS1B_23Sm100TmaWarpSpecializedILi3ELi2ELi16ELb1ELb0EEEJSG_NS5_IJNSR_ISE_SB_EENSR_ISF_SB_EEEEESH_SI_SH_SI_NS1B_6fusion15FusionCallbacksIS1F_NS1J_17LinearCombinationISH_fSH_fLNS_15FloatRoundStyleE2EEESG_S1I_JEEENS4_5SM1004TMEM4LOAD26SM100_TMEM_LOAD_16dp256b4xESY_S18_NS4_17SM75_U32x4_LDSM_NENS4_14SM90_TMA_STOREES18_NS4_17SM90_U32x4_STSM_NENS4_39AutoVectorizingCopyWithAssumedAlignmentILi128EEEEEEvvEEEEvNT_6ParamsE)
        /*0038*/ 	.word	0x00000000


	//----- nvinfo : EIATTR_MIN_STACK_SIZE
	.align		4
.L_27:
        /*003c*/ 	.byte	0x04, 0x12
        /*003e*/ 	.short	(.L_29 - .L_28)
	.align		4
.L_28:
        /*0040*/ 	.word	index@(_ZN7cutlass13device_kernelINS_4gemm6kernel13GemmUniversalIN4cute5tupleIJiiiiEEENS1_10collective13CollectiveMmaINS1_35MainloopSm100TmaUmmaWarpSpecializedILi6ELi2ELi4ENS5_IJNS4_1CILi1EEESB_SB_EEEEENS5_IJNSA_ILi64EEESE_NSA_ILi32EEEEEENS_10bfloat16_tENS5_IJlSB_lEEESH_SI_NS4_8TiledMMAINS4_8MMA_AtomIJNS4_20SM100_MMA_F16BF16_SSISH_SH_fLi64ELi64ELNS4_4UMMA5MajorE0ELSN_0ELNSM_7ScaleInE0ELSO_0EEEEEENS4_6LayoutISC_NS5_IJNSA_ILi0EEESS_SS_EEEEENS5_IJNS4_10UnderscoreESV_SV_EEEEENS4_13SM90_TMA_LOADENS4_14ComposedLayoutINS4_7SwizzleILi2ELi4ELi3EEENS4_18smem_ptr_flag_bitsILi16EEENSR_INS5_IJNSA_ILi8EEESF_EEENS5_IJSF_SB_EEEEEEEvNS4_8identityESY_S18_vS19_EENS_8epilogue10collective18CollectiveEpilogueINS1B_23Sm100TmaWarpSpecializedILi3ELi2ELi16ELb1ELb0EEEJSG_NS5_IJNSR_ISE_SB_EENSR_ISF_SB_EEEEESH_SI_SH_SI_NS1B_6fusion15FusionCallbacksIS1F_NS1J_17LinearCombinationISH_fSH_fLNS_15FloatRoundStyleE2EEESG_S1I_JEEENS4_5SM1004TMEM4LOAD26SM100_TMEM_LOAD_16dp256b4xESY_S18_NS4_17SM75_U32x4_LDSM_NENS4_14SM90_TMA_STOREES18_NS4_17SM90_U32x4_STSM_NENS4_39AutoVectorizingCopyWithAssumedAlignmentILi128EEEEEEvvEEEEvNT_6ParamsE)
        /*0044*/ 	.word	0x00000000
.L_29:


//--------------------- .nv.compat                --------------------------
	.section	.nv.compat,"",@"SHT_CUDA_COMPAT_INFO"
	.align	4
        /*0000*/ 	.byte	0x02, 0x09, 0x01, 0x00, 0x02, 0x02, 0x02, 0x00, 0x02, 0x05, 0x05, 0x00, 0x03, 0x07, 0x01, 0x01
        /*0010*/ 	.byte	0x02, 0x03, 0x01, 0x00, 0x02, 0x06, 0x01, 0x00, 0x04, 0x0b, 0x08, 0x00, 0x09, 0x00, 0x00, 0x00
        /*0020*/ 	.byte	0x00, 0x00, 0x00, 0x00


//--------------------- .nv.info._ZN7cutlass13device_kernelINS_4gemm6kernel13GemmUniversalIN4cute5tupleIJiiiiEEENS1_10collective13CollectiveMmaINS1_35MainloopSm100TmaUmmaWarpSpecializedILi6ELi2ELi4ENS5_IJNS4_1CILi1EEESB_SB_EEEEENS5_IJNSA_ILi64EEESE_NSA_ILi32EEEEEENS_10bfloat16_tENS5_IJlSB_lEEESH_SI_NS4_8TiledMMAINS4_8MMA_AtomIJNS4_20SM100_MMA_F16BF16_SSISH_SH_fLi64ELi64ELNS4_4UMMA5MajorE0ELSN_0ELNSM_7ScaleInE0ELSO_0EEEEEENS4_6LayoutISC_NS5_IJNSA_ILi0EEESS_SS_EEEEENS5_IJNS4_10UnderscoreESV_SV_EEEEENS4_13SM90_TMA_LOADENS4_14ComposedLayoutINS4_7SwizzleILi2ELi4ELi3EEENS4_18smem_ptr_flag_bitsILi16EEENSR_INS5_IJNSA_ILi8EEESF_EEENS5_IJSF_SB_EEEEEEEvNS4_8identityESY_S18_vS19_EENS_8epilogue10collective18CollectiveEpilogueINS1B_23Sm100TmaWarpSpecializedILi3ELi2ELi16ELb1ELb0EEEJSG_NS5_IJNSR_ISE_SB_EENSR_ISF_SB_EEEEESH_SI_SH_SI_NS1B_6fusion15FusionCallbacksIS1F_NS1J_17LinearCombinationISH_fSH_fLNS_15FloatRoundStyleE2EEESG_S1I_JEEENS4_5SM1004TMEM4LOAD26SM100_TMEM_LOAD_16dp256b4xESY_S18_NS4_17SM75_U32x4_LDSM_NENS4_14SM90_TMA_STOREES18_NS4_17SM90_U32x4_STSM_NENS4_39AutoVectorizingCopyWithAssumedAlignmentILi128EEEEEEvvEEEEvNT_6ParamsE --------------------------
	.section	.nv.info._ZN7cutlass13device_kernelINS_4gemm6kernel13GemmUniversalIN4cute5tupleIJiiiiEEENS1_10collective13CollectiveMmaINS1_35MainloopSm100TmaUmmaWarpSpecializedILi6ELi2ELi4ENS5_IJNS4_1CILi1EEESB_SB_EEEEENS5_IJNSA_ILi64EEESE_NSA_ILi32EEEEEENS_10bfloat16_tENS5_IJlSB_lEEESH_SI_NS4_8TiledMMAINS4_8MMA_AtomIJNS4_20SM100_MMA_F16BF16_SSISH_SH_fLi64ELi64ELNS4_4UMMA5MajorE0ELSN_0ELNSM_7ScaleInE0ELSO_0EEEEEENS4_6LayoutISC_NS5_IJNSA_ILi0EEESS_SS_EEEEENS5_IJNS4_10UnderscoreESV_SV_EEEEENS4_13SM90_TMA_LOADENS4_14ComposedLayoutINS4_7SwizzleILi2ELi4ELi3EEENS4_18smem_ptr_flag_bitsILi16EEENSR_INS5_IJNSA_ILi8EEESF_EEENS5_IJSF_SB_EEEEEEEvNS4_8identityESY_S18_vS19_EENS_8epilogue10collective18CollectiveEpilogueINS1B_23Sm100TmaWarpSpecializedILi3ELi2ELi16ELb1ELb0EEEJSG_NS5_IJNSR_ISE_SB_EENSR_ISF_SB_EEEEESH_SI_SH_SI_NS1B_6fusion15FusionCallbacksIS1F_NS1J_17LinearCombinationISH_fSH_fLNS_15FloatRoundStyleE2EEESG_S1I_JEEENS4_5SM1004TMEM4LOAD26SM100_TMEM_LOAD_16dp256b4xESY_S18_NS4_17SM75_U32x4_LDSM_NENS4_14SM90_TMA_STOREES18_NS4_17SM90_U32x4_STSM_NENS4_39AutoVectorizingCopyWithAssumedAlignmentILi128EEEEEEvvEEEEvNT_6ParamsE,"",@"SHT_CUDA_INFO"
	.sectionflags	@""
	.align	4


	//----- nvinfo : EIATTR_CUDA_API_VERSION
	.align		4
        /*0000*/ 	.byte	0x04, 0x37
        /*0002*/ 	.short	(.L_31 - .L_30)
.L_30:
        /*0004*/ 	.word	0x00000082


	//----- nvinfo : EIATTR_KPARAM_INFO
	.align		4
.L_31:
        /*0008*/ 	.byte	0x04, 0x17
        /*000a*/ 	.short	(.L_33 - .L_32)
.L_32:
        /*000c*/ 	.word	0x00000000
        /*0010*/ 	.short	0x0000
        /*0012*/ 	.short	0x0000
        /*0014*/ 	.byte	0x00, 0xf0, 0x01, 0x20


	//----- nvinfo : EIATTR_AT_ENTRY_FRAGMENTS
	.align		4
.L_33:
        /*0018*/ 	.byte	0x04, 0x4f
        /*001a*/ 	.short	(.L_35 - .L_34)


	//   ....[0]....
.L_34:
        /*001c*/ 	.word	0x00000006


	//----- nvinfo : EIATTR_RESERVED_SMEM_USED
	.align		4
.L_35:
        /*0020*/ 	.byte	0x01, 0x41
	.zero		2


	//----- nvinfo : EIATTR_SPARSE_MMA_MASK
	.align		4
        /*0024*/ 	.byte	0x03, 0x50
        /*0026*/ 	.short	0x0000


	//----- nvinfo : EIATTR_TCGEN05_1CTA_USED
	.align		4
        /*0028*/ 	.byte	0x01, 0x51
	.zero		2


	//----- nvinfo : EIATTR_MAXREG_COUNT
	.align		4
        /*002c*/ 	.byte	0x03, 0x1b
        /*002e*/ 	.short	0x00ff


	//----- nvinfo : EIATTR_NUM_BARRIERS
	.align		4
        /*0030*/ 	.byte	0x02, 0x4c
        /*0032*/ 	.byte	0x07
	.zero		1


	//----- nvinfo : EIATTR_EXTERNS
	.align		4
        /*0034*/ 	.byte	0x04, 0x0f
        /*0036*/ 	.short	(.L_37 - .L_36)


	//   ....[0]....
	.align		4
.L_36:
        /*0038*/ 	.word	index@(__assertfail)


	//----- nvinfo : EIATTR_MERCURY_ISA_VERSION
	.align		4
.L_37:
        /*003c*/ 	.byte	0x03, 0x5f
        /*003e*/ 	.short	0x0101


	//----- nvinfo : EIATTR_INT_WARP_WIDE_INSTR_OFFSETS
	.align		4
        /*0040*/ 	.byte	0x04, 0x31
        /*0042*/ 	.short	(.L_39 - .L_38)


	//   ....[0]....
.L_38:
        /*0044*/ 	.word	0x00001de0


	//   ....[1]....
        /*0048*/ 	.word	0x000038c0


	//   ....[2]....
        /*004c*/ 	.word	0x000038f0


	//   ....[3]....
        /*0050*/ 	.word	0x00003940


	//   ....[4]....
        /*0054*/ 	.word	0x00004220


	//   ....[5]....
        /*0058*/ 	.word	0x00004240


	//   ....[6]....
        /*005c*/ 	.word	0x00004510


	//   ....[7]....
        /*0060*/ 	.word	0x00004640


	//----- nvinfo : EIATTR_COOP_GROUP_MASK_REGIDS
	.align		4
.L_39:
        /*0064*/ 	.byte	0x04, 0x29
        /*0066*/ 	.short	(.L_41 - .L_40)


	//   ....[0]....
.L_40:
        /*0068*/ 	.word	0xffffffff


	//   ....[1]....
        /*006c*/ 	.word	0xffffffff


	//   ....[2]....
        /*0070*/ 	.word	0xffffffff


	//   ....[3]....
        /*0074*/ 	.word	0xffffffff


	//   ....[4]....
        /*0078*/ 	.word	0xffffffff


	//   ....[5]....
        /*007c*/ 	.word	0xffffffff


	//   ....[6]....
        /*0080*/ 	.word	0xffffffff


	//   ....[7]....
        /*0084*/ 	.word	0xffffffff


	//   ....[8]....
        /*0088*/ 	.word	0xffffffff


	//   ....[9]....
        /*008c*/ 	.word	0xffffffff


	//   ....[10]....
        /*0090*/ 	.word	0xffffffff


	//   ....[11]....
        /*0094*/ 	.word	0xffffffff


	//   ....[12]....
        /*0098*/ 	.word	0xffffffff


	//----- nvinfo : EIATTR_COOP_GROUP_INSTR_OFFSETS
	.align		4
.L_41:
        /*009c*/ 	.byte	0x04, 0x28
        /*009e*/ 	.short	(.L_43 - .L_42)


	//   ....[0]....
.L_42:
        /*00a0*/ 	.word	0x00000090


	//   ....[1]....
        /*00a4*/ 	.word	0x000004d0


	//   ....[2]....
        /*00a8*/ 	.word	0x00000680


	//   ....[3]....
        /*00ac*/ 	.word	0x00000800


	//   ....[4]....
        /*00b0*/ 	.word	0x00000900


	//   ....[5]....
        /*00b4*/ 	.word	0x00000a70


	//   ....[6]....
        /*00b8*/ 	.word	0x00000c10


	//   ....[7]....
        /*00bc*/ 	.word	0x00001cc0


	//   ....[8]....
        /*00c0*/ 	.word	0x00002bc0


	//   ....[9]....
        /*00c4*/ 	.word	0x00002dd0


	//   ....[10]....
        /*00c8*/ 	.word	0x00002e00


	//   ....[11]....
        /*00cc*/ 	.word	0x000037b0


	//   ....[12]....
        /*00d0*/ 	.word	0x000039e0


	//----- nvinfo : EIATTR_VRC_CTA_INIT_COUNT
	.align		4
.L_43:
        /*00d4*/ 	.byte	0x02, 0x4a
        /*00d6*/ 	.byte	0x80
	.zero		1


	//----- nvinfo : EIATTR_SYSCALL_OFFSETS
	.align		4
        /*00d8*/ 	.byte	0x04, 0x46
        /*00da*/ 	.short	(.L_45 - .L_44)


	//   ....[0]....
.L_44:
        /*00dc*/ 	.word	0x00005220


	//   ....[1]....
        /*00e0*/ 	.word	0x00005310


	//   ....[2]....
        /*00e4*/ 	.word	0x00005af0


	//   ....[3]....
        /*00e8*/ 	.word	0x00006430


	//----- nvinfo : EIATTR_MBARRIER_INSTR_OFFSETS
	.align		4
.L_45:
        /*00ec*/ 	.byte	0x04, 0x39
        /*00ee*/ 	.short	(.L_47 - .L_46)


	//   ....[0]....
.L_46:
        /*00f0*/ 	.word	0x000005b0
        /*00f4*/ 	.word	0x000000ff
        /*00f8*/ 	.word	0x00000000
        /*00fc*/ 	.short	0x0100
        /*00fe*/ 	.byte	0x05
	.zero		1


	//   ....[1]....
        /*0100*/ 	.word	0x000005c0
        /*0104*/ 	.word	0x000000ff
        /*0108*/ 	.word	0x00000030
        /*010c*/ 	.short	0x0100
        /*010e*/ 	.byte	0x05
	.zero		1


	//   ....[2]....
        /*0110*/ 	.word	0x000005d0
        /*0114*/ 	.word	0x000000ff
        /*0118*/ 	.word	0x00000008
        /*011c*/ 	.short	0x0100
        /*011e*/ 	.byte	0x05
	.zero		1


	//   ....[3]....
        /*0120*/ 	.word	0x000005e0
        /*0124*/ 	.word	0x000000ff
        /*0128*/ 	.word	0x00000038
        /*012c*/ 	.short	0x0100
        /*012e*/ 	.byte	0x05
	.zero		1


	//   ....[4]....
        /*0130*/ 	.word	0x000005f0
        /*0134*/ 	.word	0x000000ff
        /*0138*/ 	.word	0x00000010
        /*013c*/ 	.short	0x0100
        /*013e*/ 	.byte	0x05
	.zero		1


	//   ....[5]....
        /*0140*/ 	.word	0x00000600
        /*0144*/ 	.word	0x000000ff
        /*0148*/ 	.word	0x00000040
        /*014c*/ 	.short	0x0100
        /*014e*/ 	.byte	0x05
	.zero		1


	//   ....[6]....
        /*0150*/ 	.word	0x00000610
        /*0154*/ 	.word	0x000000ff
        /*0158*/ 	.word	0x00000018
        /*015c*/ 	.short	0x0100
        /*015e*/ 	.byte	0x05
	.zero		1


	//   ....[7]....
        /*0160*/ 	.word	0x00000620
        /*0164*/ 	.word	0x000000ff
        /*0168*/ 	.word	0x00000048
        /*016c*/ 	.short	0x0100
        /*016e*/ 	.byte	0x05
	.zero		1


	//   ....[8]....
        /*0170*/ 	.word	0x00000630
        /*0174*/ 	.word	0x000000ff
        /*0178*/ 	.word	0x00000020
        /*017c*/ 	.short	0x0100
        /*017e*/ 	.byte	0x05
	.zero		1


	//   ....[9]....
        /*0180*/ 	.word	0x00000640
        /*0184*/ 	.word	0x000000ff
        /*0188*/ 	.word	0x00000050
        /*018c*/ 	.short	0x0100
        /*018e*/ 	.byte	0x05
	.zero		1


	//   ....[10]....
        /*0190*/ 	.word	0x00000650
        /*0194*/ 	.word	0x000000ff
        /*0198*/ 	.word	0x00000028
        /*019c*/ 	.short	0x0100
        /*019e*/ 	.byte	0x05
	.zero		1


	//   ....[11]....
        /*01a0*/ 	.word	0x00000660
        /*01a4*/ 	.word	0x000000ff
        /*01a8*/ 	.word	0x00000058
        /*01ac*/ 	.short	0x0100
        /*01ae*/ 	.byte	0x05
	.zero		1


	//   ....[12]....
        /*01b0*/ 	.word	0x00000790
        /*01b4*/ 	.word	0x000000ff
        /*01b8*/ 	.word	0x00000060
        /*01bc*/ 	.short	0x0100
        /*01be*/ 	.byte	0x07
	.zero		1


	//   ....[13]....
        /*01c0*/ 	.word	0x000007a0
        /*01c4*/ 	.word	0x000000ff
        /*01c8*/ 	.word	0x00000078
        /*01cc*/ 	.short	0x0100
        /*01ce*/ 	.byte	0x07
	.zero		1


	//   ....[14]....
        /*01d0*/ 	.word	0x000007b0
        /*01d4*/ 	.word	0x000000ff
        /*01d8*/ 	.word	0x00000068
        /*01dc*/ 	.short	0x0100
        /*01de*/ 	.byte	0x07
	.zero		1


	//   ....[15]....
        /*01e0*/ 	.word	0x000007c0
        /*01e4*/ 	.word	0x000000ff
        /*01e8*/ 	.word	0x00000080
        /*01ec*/ 	.short	0x0100
        /*01ee*/ 	.byte	0x07
	.zero		1


	//   ....[16]....
        /*01f0*/ 	.word	0x000007d0
        /*01f4*/ 	.word	0x000000ff
        /*01f8*/ 	.word	0x00000070
        /*01fc*/ 	.short	0x0100
        /*01fe*/ 	.byte	0x07
	.zero		1


	//   ....[17]....
        /*0200*/ 	.word	0x000007e0
        /*0204*/ 	.word	0x000000ff
        /*0208*/ 	.word	0x00000088
        /*020c*/ 	.short	0x0100
        /*020e*/ 	.byte	0x07
	.zero		1


	//   ....[18]....
        /*0210*/ 	.word	0x000008d0
        /*0214*/ 	.word	0x000000ff
        /*0218*/ 	.word	0x00000090
        /*021c*/ 	.short	0x0100
        /*021e*/ 	.byte	0x05
	.zero		1


	//   ....[19]....
        /*0220*/ 	.word	0x000008e0
        /*0224*/ 	.word	0x000000ff
        /*0228*/ 	.word	0x00000098
        /*022c*/ 	.short	0x0100
        /*022e*/ 	.byte	0x05
	.zero		1


	//   ....[20]....
        /*0230*/ 	.word	0x00000a20
        /*0234*/ 	.word	0x000000ff
        /*0238*/ 	.word	0x000000a0
        /*023c*/ 	.short	0x0100
        /*023e*/ 	.byte	0x05
	.zero		1


	//   ....[21]....
        /*0240*/ 	.word	0x00000a30
        /*0244*/ 	.word	0x000000ff
        /*0248*/ 	.word	0x000000b0
        /*024c*/ 	.short	0x0100
        /*024e*/ 	.byte	0x05
	.zero		1


	//   ....[22]....
        /*0250*/ 	.word	0x00000a40
        /*0254*/ 	.word	0x000000ff
        /*0258*/ 	.word	0x000000a8
        /*025c*/ 	.short	0x0100
        /*025e*/ 	.byte	0x05
	.zero		1


	//   ....[23]....
        /*0260*/ 	.word	0x00000a50
        /*0264*/ 	.word	0x000000ff
        /*0268*/ 	.word	0x000000b8
        /*026c*/ 	.short	0x0100
        /*026e*/ 	.byte	0x05
	.zero		1


	//   ....[24]....
        /*0270*/ 	.word	0x00000b80
        /*0274*/ 	.word	0x000000ff
        /*0278*/ 	.word	0x000000c0
        /*027c*/ 	.short	0x0100
        /*027e*/ 	.byte	0x07
	.zero		1


	//   ....[25]....
        /*0280*/ 	.word	0x00000b90
        /*0284*/ 	.word	0x000000ff
        /*0288*/ 	.word	0x000000e0
        /*028c*/ 	.short	0x0100
        /*028e*/ 	.byte	0x07
	.zero		1


	//   ....[26]....
        /*0290*/ 	.word	0x00000ba0
        /*0294*/ 	.word	0x000000ff
        /*0298*/ 	.word	0x000000c8
        /*029c*/ 	.short	0x0100
        /*029e*/ 	.byte	0x07
	.zero		1


	//   ....[27]....
        /*02a0*/ 	.word	0x00000bb0
        /*02a4*/ 	.word	0x000000ff
        /*02a8*/ 	.word	0x000000e8
        /*02ac*/ 	.short	0x0100
        /*02ae*/ 	.byte	0x07
	.zero		1


	//   ....[28]....
        /*02b0*/ 	.word	0x00000bc0
        /*02b4*/ 	.word	0x000000ff
        /*02b8*/ 	.word	0x000000d0
        /*02bc*/ 	.short	0x0100
        /*02be*/ 	.byte	0x07
	.zero		1


	//   ....[29]....
        /*02c0*/ 	.word	0x00000bd0
        /*02c4*/ 	.word	0x000000ff
        /*02c8*/ 	.word	0x000000f0
        /*02cc*/ 	.short	0x0100
        /*02ce*/ 	.byte	0x07
	.zero		1


	//   ....[30]....
        /*02d0*/ 	.word	0x00000be0
        /*02d4*/ 	.word	0x000000ff
        /*02d8*/ 	.word	0x000000d8
        /*02dc*/ 	.short	0x0100
        /*02de*/ 	.byte	0x07
	.zero		1


	//   ....[31]....
        /*02e0*/ 	.word	0x00000bf0
        /*02e4*/ 	.word	0x000000ff
        /*02e8*/ 	.word	0x000000f8
        /*02ec*/ 	.short	0x0100
        /*02ee*/ 	.byte	0x07
	.zero		1


	//   ....[32]....
        /*02f0*/ 	.word	0x00000ce0
        /*02f4*/ 	.word	0x000000ff
        /*02f8*/ 	.word	0x00000100
        /*02fc*/ 	.short	0x0100
        /*02fe*/ 	.byte	0x05
	.zero		1


	//   ....[33]....
        /*0300*/ 	.word	0x00000cf0
        /*0304*/ 	.word	0x000000ff
        /*0308*/ 	.word	0x00000110
        /*030c*/ 	.short	0x0100
        /*030e*/ 	.byte	0x05
	.zero		1


	//   ....[34]....
        /*0310*/ 	.word	0x00000d00
        /*0314*/ 	.word	0x000000ff
        /*0318*/ 	.word	0x00000108
        /*031c*/ 	.short	0x0100
        /*031e*/ 	.byte	0x05
	.zero		1


	//   ....[35]....
        /*0320*/ 	.word	0x00000d10
        /*0324*/ 	.word	0x000000ff
        /*0328*/ 	.word	0x00000118
        /*032c*/ 	.short	0x0100
        /*032e*/ 	.byte	0x05
	.zero		1


	//   ....[36]....
        /*0330*/ 	.word	0x000015e0
        /*0334*/ 	.word	0x00000002
        /*0338*/ 	.word	0x00000110
        /*033c*/ 	.short	0x010a
        /*033e*/ 	.byte	0xff
	.zero		1


	//   ....[37]....
        /*0340*/ 	.word	0x00001610
        /*0344*/ 	.word	0x00000002
        /*0348*/ 	.word	0x00000100
        /*034c*/ 	.short	0x0101
        /*034e*/ 	.byte	0xff
	.zero		1


	//   ....[38]....
        /*0350*/ 	.word	0x000016e0
        /*0354*/ 	.word	0x000000ff
        /*0358*/ 	.word	0x00000030
        /*035c*/ 	.short	0x010a
        /*035e*/ 	.byte	0x08
	.zero		1


	//   ....[39]....
        /*0360*/ 	.word	0x00001780
        /*0364*/ 	.word	0x000000ff
        /*0368*/ 	.word	0x00000030
        /*036c*/ 	.short	0x010a
        /*036e*/ 	.byte	0x21
	.zero		1


	//   ....[40]....
        /*0370*/ 	.word	0x000018e0
        /*0374*/ 	.word	0x000000ff
        /*0378*/ 	.word	0x00000030
        /*037c*/ 	.short	0x010a
        /*037e*/ 	.byte	0x08
	.zero		1


	//   ....[41]....
        /*0380*/ 	.word	0x000019d0
        /*0384*/ 	.word	0x000000ff
        /*0388*/ 	.word	0x00000098
        /*038c*/ 	.short	0x0101
        /*038e*/ 	.byte	0x04
	.zero		1


	//   ....[42]....
        /*0390*/ 	.word	0x000019f0
        /*0394*/ 	.word	0x000000ff
        /*0398*/ 	.word	0x00000030
        /*039c*/ 	.short	0x010a
        /*039e*/ 	.byte	0x08
	.zero		1


	//   ....[43]....
        /*03a0*/ 	.word	0x00001a70
        /*03a4*/ 	.word	0x000000ff
        /*03a8*/ 	.word	0x00000030
        /*03ac*/ 	.short	0x010a
        /*03ae*/ 	.byte	0x11
	.zero		1


	//   ....[44]....
        /*03b0*/ 	.word	0x00001bd0
        /*03b4*/ 	.word	0x000000ff
        /*03b8*/ 	.word	0x00000030
        /*03bc*/ 	.short	0x010a
        /*03be*/ 	.byte	0x08
	.zero		1


	//   ....[45]....
        /*03c0*/ 	.word	0x00001cf0
        /*03c4*/ 	.word	0x00000002
        /*03c8*/ 	.word	0x000000a0
        /*03cc*/ 	.short	0x010a
        /*03ce*/ 	.byte	0xff
	.zero		1


	//   ....[46]....
        /*03d0*/ 	.word	0x00001db0
        /*03d4*/ 	.word	0x00000002
        /*03d8*/ 	.word	0x00000000
        /*03dc*/ 	.short	0x0101
        /*03de*/ 	.byte	0xff
	.zero		1


	//   ....[47]....
        /*03e0*/ 	.word	0x00002310
        /*03e4*/ 	.word	0x000000ff
        /*03e8*/ 	.word	0x00000000
        /*03ec*/ 	.short	0x010a
        /*03ee*/ 	.byte	0x05
	.zero		1


	//   ....[48]....
        /*03f0*/ 	.word	0x000023a0
        /*03f4*/ 	.word	0x000000ff
        /*03f8*/ 	.word	0x00000000
        /*03fc*/ 	.short	0x010a
        /*03fe*/ 	.byte	0x05
	.zero		1


	//   ....[49]....
        /*0400*/ 	.word	0x00002430
        /*0404*/ 	.word	0x000000ff
        /*0408*/ 	.word	0x00000000
        /*040c*/ 	.short	0x010a
        /*040e*/ 	.byte	0x05
	.zero		1


	//   ....[50]....
        /*0410*/ 	.word	0x000024c0
        /*0414*/ 	.word	0x000000ff
        /*0418*/ 	.word	0x00000000
        /*041c*/ 	.short	0x010a
        /*041e*/ 	.byte	0x05
	.zero		1


	//   ....[51]....
        /*0420*/ 	.word	0x00002550
        /*0424*/ 	.word	0x000000ff
        /*0428*/ 	.word	0x00000000
        /*042c*/ 	.short	0x010a
        /*042e*/ 	.byte	0x05
	.zero		1


	//   ....[52]....
        /*0430*/ 	.word	0x000025f0
        /*0434*/ 	.word	0x00000000
        /*0438*/ 	.word	0x00000000
        /*043c*/ 	.short	0x010a
        /*043e*/ 	.byte	0xff
	.zero		1


	//   ....[53]....
        /*0440*/ 	.word	0x00002710
        /*0444*/ 	.word	0x00000000
        /*0448*/ 	.word	0x00000100
        /*044c*/ 	.short	0x010a
        /*044e*/ 	.byte	0xff
	.zero		1


	//   ....[54]....
        /*0450*/ 	.word	0x00002780
        /*0454*/ 	.word	0x00000000
        /*0458*/ 	.word	0x00000000
        /*045c*/ 	.short	0x0101
        /*045e*/ 	.byte	0xff
	.zero		1


	//   ....[55]....
        /*0460*/ 	.word	0x000027a0
        /*0464*/ 	.word	0x000000ff
        /*0468*/ 	.word	0x000000b0
        /*046c*/ 	.short	0x010a
        /*046e*/ 	.byte	0x05
	.zero		1


	//   ....[56]....
        /*0470*/ 	.word	0x000028c0
        /*0474*/ 	.word	0x00000000
        /*0478*/ 	.word	0x000000a0
        /*047c*/ 	.short	0x010a
        /*047e*/ 	.byte	0xff
	.zero		1


	//   ....[57]....
        /*0480*/ 	.word	0x000029c0
        /*0484*/ 	.word	0x00000000
        /*0488*/ 	.word	0x00000000
        /*048c*/ 	.short	0x0101
        /*048e*/ 	.byte	0xff
	.zero		1


	//   ....[58]....
        /*0490*/ 	.word	0x00002a50
        /*0494*/ 	.word	0x000000ff
        /*0498*/ 	.word	0x000000b0
        /*049c*/ 	.short	0x0106
        /*049e*/ 	.byte	0x05
	.zero		1


	//   ....[59]....
        /*04a0*/ 	.word	0x00002a70
        /*04a4*/ 	.word	0x000000ff
        /*04a8*/ 	.word	0x000000b0
        /*04ac*/ 	.short	0x010a
        /*04ae*/ 	.byte	0x05
	.zero		1


	//   ....[60]....
        /*04b0*/ 	.word	0x00002b00
        /*04b4*/ 	.word	0x000000ff
        /*04b8*/ 	.word	0x000000b0
        /*04bc*/ 	.short	0x0106
        /*04be*/ 	.byte	0x04
	.zero		1


	//   ....[61]....
        /*04c0*/ 	.word	0x00002b40
        /*04c4*/ 	.word	0x00000000
        /*04c8*/ 	.word	0x000000b0
        /*04cc*/ 	.short	0x010a
        /*04ce*/ 	.byte	0xff
	.zero		1


	//   ....[62]....
        /*04d0*/ 	.word	0x00003040
        /*04d4*/ 	.word	0x00000000
        /*04d8*/ 	.word	0x000000a0
        /*04dc*/ 	.short	0x010a
        /*04de*/ 	.byte	0xff
	.zero		1


	//   ....[63]....
        /*04e0*/ 	.word	0x00003140
        /*04e4*/ 	.word	0x00000003
        /*04e8*/ 	.word	0x00000000
        /*04ec*/ 	.short	0x0101
        /*04ee*/ 	.byte	0xff
	.zero		1


	//   ....[64]....
        /*04f0*/ 	.word	0x00003150
        /*04f4*/ 	.word	0x000000ff
        /*04f8*/ 	.word	0x00000000
        /*04fc*/ 	.short	0x010a
        /*04fe*/ 	.byte	0x04
	.zero		1


	//   ....[65]....
        /*0500*/ 	.word	0x000031d0
        /*0504*/ 	.word	0x000000ff
        /*0508*/ 	.word	0x000000e0
        /*050c*/ 	.short	0x010a
        /*050e*/ 	.byte	0x08
	.zero		1


	//   ....[66]....
        /*0510*/ 	.word	0x000032b0
        /*0514*/ 	.word	0x000000ff
        /*0518*/ 	.word	0x00000000
        /*051c*/ 	.short	0x010a
        /*051e*/ 	.byte	0x07
	.zero		1


	//   ....[67]....
        /*0520*/ 	.word	0x000033f0
        /*0524*/ 	.word	0x000000ff
        /*0528*/ 	.word	0x00000000
        /*052c*/ 	.short	0x010a
        /*052e*/ 	.byte	0x04
	.zero		1


	//   ....[68]....
        /*0530*/ 	.word	0x000035e0
        /*0534*/ 	.word	0x000000ff
        /*0538*/ 	.word	0x00000000
        /*053c*/ 	.short	0x010a
        /*053e*/ 	.byte	0x05
	.zero		1


	//   ....[69]....
        /*0540*/ 	.word	0x00003670
        /*0544*/ 	.word	0x000000ff
        /*0548*/ 	.word	0x00000000
        /*054c*/ 	.short	0x010a
        /*054e*/ 	.byte	0x05
	.zero		1


	//   ....[70]....
        /*0550*/ 	.word	0x00003700
        /*0554*/ 	.word	0x000000ff
        /*0558*/ 	.word	0x00000000
        /*055c*/ 	.short	0x010a
        /*055e*/ 	.byte	0x05
	.zero		1


	//   ....[71]....
        /*0560*/ 	.word	0x00003790
        /*0564*/ 	.word	0x000000ff
        /*0568*/ 	.word	0x00000000
        /*056c*/ 	.short	0x010a
        /*056e*/ 	.byte	0x07
	.zero		1


	//   ....[72]....
        /*0570*/ 	.word	0x00003bc0
        /*0574*/ 	.word	0x00000000
        /*0578*/ 	.word	0x000000a0
        /*057c*/ 	.short	0x010a
        /*057e*/ 	.byte	0xff
	.zero		1


	//   ....[73]....
        /*0580*/ 	.word	0x00003c80
        /*0584*/ 	.word	0x00000000
        /*0588*/ 	.word	0x00000000
        /*058c*/ 	.short	0x0101
        /*058e*/ 	.byte	0xff
	.zero		1


	//   ....[74]....
        /*0590*/ 	.word	0x00003fa0
        /*0594*/ 	.word	0x000000ff
        /*0598*/ 	.word	0x00000098
        /*059c*/ 	.short	0x010a
        /*059e*/ 	.byte	0x07
	.zero		1


	//   ....[75]....
        /*05a0*/ 	.word	0x000041c0
        /*05a4*/ 	.word	0x000000ff
        /*05a8*/ 	.word	0x00000078
        /*05ac*/ 	.short	0x010a
        /*05ae*/ 	.byte	0x0f
	.zero		1


	//   ....[76]....
        /*05b0*/ 	.word	0x000043c0
        /*05b4*/ 	.word	0x000000ff
        /*05b8*/ 	.word	0x00000060
        /*05bc*/ 	.short	0x010b
        /*05be*/ 	.byte	0x0f
	.zero		1


	//   ....[77]....
        /*05c0*/ 	.word	0x00004410
        /*05c4*/ 	.word	0x000000ff
        /*05c8*/ 	.word	0x00000000
        /*05cc*/ 	.short	0x0101
        /*05ce*/ 	.byte	0x10
	.zero		1


	//   ....[78]....
        /*05d0*/ 	.word	0x00004450
        /*05d4*/ 	.word	0x000000ff
        /*05d8*/ 	.word	0x00000078
        /*05dc*/ 	.short	0x010a
        /*05de*/ 	.byte	0x0d
	.zero		1


	//   ....[79]....
        /*05e0*/ 	.word	0x00004690
        /*05e4*/ 	.word	0x000000ff
        /*05e8*/ 	.word	0x00000060
        /*05ec*/ 	.short	0x010b
        /*05ee*/ 	.byte	0x0d
	.zero		1


	//   ....[80]....
        /*05f0*/ 	.word	0x00004700
        /*05f4*/ 	.word	0x000000ff
        /*05f8*/ 	.word	0x00000000
        /*05fc*/ 	.short	0x0101
        /*05fe*/ 	.byte	0x0f
	.zero		1


	//   ....[81]....
        /*0600*/ 	.word	0x00004750
        /*0604*/ 	.word	0x000000ff
        /*0608*/ 	.word	0x00000000
        /*060c*/ 	.short	0x010a
        /*060e*/ 	.byte	0x04
	.zero		1


	//   ....[82]....
        /*0610*/ 	.word	0x000047e0
        /*0614*/ 	.word	0x000000ff
        /*0618*/ 	.word	0x00000000
        /*061c*/ 	.short	0x010a
        /*061e*/ 	.byte	0x04
	.zero		1


	//   ....[83]....
        /*0620*/ 	.word	0x00004880
        /*0624*/ 	.word	0x00000000
        /*0628*/ 	.word	0x00000000
        /*062c*/ 	.short	0x010a
        /*062e*/ 	.byte	0xff
	.zero		1


	//   ....[84]....
        /*0630*/ 	.word	0x00004bf0
        /*0634*/ 	.word	0x00000000
        /*0638*/ 	.word	0x000000a0
        /*063c*/ 	.short	0x010a
        /*063e*/ 	.byte	0xff
	.zero		1


	//   ....[85]....
        /*0640*/ 	.word	0x00004d00
        /*0644*/ 	.word	0x00000000
        /*0648*/ 	.word	0x00000000
        /*064c*/ 	.short	0x0101
        /*064e*/ 	.byte	0xff
	.zero		1


	//   ....[86]....
        /*0650*/ 	.word	0x00005710
        /*0654*/ 	.word	0x00000002
        /*0658*/ 	.word	0x00000060
        /*065c*/ 	.short	0x010a
        /*065e*/ 	.byte	0xff
	.zero		1


	//   ....[87]....
        /*0660*/ 	.word	0x00005750
        /*0664*/ 	.word	0x0000002c
        /*0668*/ 	.word	0x000000c0
        /*066c*/ 	.short	0x010a
        /*066e*/ 	.byte	0xff
	.zero		1


	//   ....[88]....
        /*0670*/ 	.word	0x00005840
        /*0674*/ 	.word	0x00000002
        /*0678*/ 	.word	0x00000060
        /*067c*/ 	.short	0x010a
        /*067e*/ 	.byte	0xff
	.zero		1


	//   ....[89]....
        /*0680*/ 	.word	0x000059d0
        /*0684*/ 	.word	0x0000002c
        /*0688*/ 	.word	0x000000c0
        /*068c*/ 	.short	0x010a
        /*068e*/ 	.byte	0xff
	.zero		1


	//   ....[90]....
        /*0690*/ 	.word	0x00006190
        /*0694*/ 	.word	0x00000000
        /*0698*/ 	.word	0x00000000
        /*069c*/ 	.short	0x0101
        /*069e*/ 	.byte	0xff
	.zero		1


	//   ....[91]....
        /*06a0*/ 	.word	0x000061a0
        /*06a4*/ 	.word	0x00000002
        /*06a8*/ 	.word	0x00000060
        /*06ac*/ 	.short	0x010a
        /*06ae*/ 	.byte	0xff
	.zero		1


	//   ....[92]....
        /*06b0*/ 	.word	0x00006260
        /*06b4*/ 	.word	0x00000002
        /*06b8*/ 	.word	0x00000060
        /*06bc*/ 	.short	0x010a
        /*06be*/ 	.byte	0xff
	.zero		1


	//   ....[93]....
        /*06c0*/ 	.word	0x000065c0
        /*06c4*/ 	.word	0x000000ff
        /*06c8*/ 	.word	0x00000000
        /*06cc*/ 	.short	0x0101
        /*06ce*/ 	.byte	0x05
	.zero		1


	//   ....[94]....
        /*06d0*/ 	.word	0x00006b50
        /*06d4*/ 	.word	0x00000000
        /*06d8*/ 	.word	0x00000000
        /*06dc*/ 	.short	0x0101
        /*06de*/ 	.byte	0xff
	.zero		1


	//   ....[95]....
        /*06e0*/ 	.word	0x00006dc0
        /*06e4*/ 	.word	0x000000ff
        /*06e8*/ 	.word	0x00000000
        /*06ec*/ 	.short	0x0101
        /*06ee*/ 	.byte	0x04
	.zero		1


	//   ....[96]....
        /*06f0*/ 	.word	0x00006de0
        /*06f4*/ 	.word	0x00000002
        /*06f8*/ 	.word	0x00000110
        /*06fc*/ 	.short	0x010a
        /*06fe*/ 	.byte	0xff
	.zero		1


	//   ....[97]....
        /*0700*/ 	.word	0x00006e40
        /*0704*/ 	.word	0x00000002
        /*0708*/ 	.word	0x00000030
        /*070c*/ 	.short	0x010a
        /*070e*/ 	.byte	0xff
	.zero		1


	//   ....[98]....
        /*0710*/ 	.word	0x00006ea0
        /*0714*/ 	.word	0x00000002
        /*0718*/ 	.word	0x00000030
        /*071c*/ 	.short	0x010a
        /*071e*/ 	.byte	0xff
	.zero		1


	//   ....[99]....
        /*0720*/ 	.word	0x00006ef0
        /*0724*/ 	.word	0x00000002
        /*0728*/ 	.word	0x000000a0
        /*072c*/ 	.short	0x010a
        /*072e*/ 	.byte	0xff
	.zero		1


	//   ....[100]....
        /*0730*/ 	.word	0x00006f50
        /*0734*/ 	.word	0x00000000
        /*0738*/ 	.word	0x00000000
        /*073c*/ 	.short	0x010a
        /*073e*/ 	.byte	0xff
	.zero		1


	//   ....[101]....
        /*0740*/ 	.word	0x00006fb0
        /*0744*/ 	.word	0x00000000
        /*0748*/ 	.word	0x00000000
        /*074c*/ 	.short	0x010a
        /*074e*/ 	.byte	0xff
	.zero		1


	//   ....[102]....
        /*0750*/ 	.word	0x00007010
        /*0754*/ 	.word	0x00000000
        /*0758*/ 	.word	0x00000000
        /*075c*/ 	.short	0x010a
        /*075e*/ 	.byte	0xff
	.zero		1


	//   ....[103]....
        /*0760*/ 	.word	0x00007070
        /*0764*/ 	.word	0x00000000
        /*0768*/ 	.word	0x00000000
        /*076c*/ 	.short	0x010a
        /*076e*/ 	.byte	0xff
	.zero		1


	//   ....[104]....
        /*0770*/ 	.word	0x000070d0
        /*0774*/ 	.word	0x00000000
        /*0778*/ 	.word	0x00000000
        /*077c*/ 	.short	0x010a
        /*077e*/ 	.byte	0xff
	.zero		1


	//   ....[105]....
        /*0780*/ 	.word	0x00007120
        /*0784*/ 	.word	0x00000000
        /*0788*/ 	.word	0x00000100
        /*078c*/ 	.short	0x010a
        /*078e*/ 	.byte	0xff
	.zero		1


	//   ....[106]....
        /*0790*/ 	.word	0x00007180
        /*0794*/ 	.word	0x00000000
        /*0798*/ 	.word	0x000000b0
        /*079c*/ 	.short	0x010a
        /*079e*/ 	.byte	0xff
	.zero		1


	//   ....[107]....
        /*07a0*/ 	.word	0x000071d0
        /*07a4*/ 	.word	0x00000000
        /*07a8*/ 	.word	0x000000a0
        /*07ac*/ 	.short	0x010a
        /*07ae*/ 	.byte	0xff
	.zero		1


	//   ....[108]....
        /*07b0*/ 	.word	0x00007230
        /*07b4*/ 	.word	0x00000000
        /*07b8*/ 	.word	0x000000b0
        /*07bc*/ 	.short	0x010a
        /*07be*/ 	.byte	0xff
	.zero		1


	//   ....[109]....
        /*07c0*/ 	.word	0x00007280
        /*07c4*/ 	.word	0x00000000
        /*07c8*/ 	.word	0x000000a0
        /*07cc*/ 	.short	0x010a
        /*07ce*/ 	.byte	0xff
	.zero		1


	//   ....[110]....
        /*07d0*/ 	.word	0x000072e0
        /*07d4*/ 	.word	0x00000002
        /*07d8*/ 	.word	0x000000e0
        /*07dc*/ 	.short	0x010a
        /*07de*/ 	.byte	0xff
	.zero		1


	//   ....[111]....
        /*07e0*/ 	.word	0x00007340
        /*07e4*/ 	.word	0x00000000
        /*07e8*/ 	.word	0x00000000
        /*07ec*/ 	.short	0x010a
        /*07ee*/ 	.byte	0xff
	.zero		1


	//   ....[112]....
        /*07f0*/ 	.word	0x000073a0
        /*07f4*/ 	.word	0x00000000
        /*07f8*/ 	.word	0x00000000
        /*07fc*/ 	.short	0x010a
        /*07fe*/ 	.byte	0xff
	.zero		1


	//   ....[113]....
        /*0800*/ 	.word	0x00007400
        /*0804*/ 	.word	0x00000000
        /*0808*/ 	.word	0x00000000
        /*080c*/ 	.short	0x010a
        /*080e*/ 	.byte	0xff
	.zero		1


	//   ....[114]....
        /*0810*/ 	.word	0x00007460
        /*0814*/ 	.word	0x00000000
        /*0818*/ 	.word	0x00000000
        /*081c*/ 	.short	0x010a
        /*081e*/ 	.byte	0xff
	.zero		1


	//   ....[115]....
        /*0820*/ 	.word	0x000074c0
        /*0824*/ 	.word	0x00000000
        /*0828*/ 	.word	0x00000000
        /*082c*/ 	.short	0x010a
        /*082e*/ 	.byte	0xff
	.zero		1


	//   ....[116]....
        /*0830*/ 	.word	0x00007510
        /*0834*/ 	.word	0x00000000
        /*0838*/ 	.word	0x000000a0
        /*083c*/ 	.short	0x010a
        /*083e*/ 	.byte	0xff
	.zero		1


	//   ....[117]....
        /*0840*/ 	.word	0x00007570
        /*0844*/ 	.word	0x00000000
        /*0848*/ 	.word	0x00000098
        /*084c*/ 	.short	0x010a
        /*084e*/ 	.byte	0xff
	.zero		1


	//   ....[118]....
        /*0850*/ 	.word	0x000075d0
        /*0854*/ 	.word	0x00000000
        /*0858*/ 	.word	0x00000078
        /*085c*/ 	.short	0x010a
        /*085e*/ 	.byte	0xff
	.zero		1


	//   ....[119]....
        /*0860*/ 	.word	0x00007630
        /*0864*/ 	.word	0x00000000
        /*0868*/ 	.word	0x00000078
        /*086c*/ 	.short	0x010a
        /*086e*/ 	.byte	0xff
	.zero		1


	//   ....[120]....
        /*0870*/ 	.word	0x00007690
        /*0874*/ 	.word	0x00000000
        /*0878*/ 	.word	0x00000000
        /*087c*/ 	.short	0x010a
        /*087e*/ 	.byte	0xff
	.zero		1


	//   ....[121]....
        /*0880*/ 	.word	0x000076f0
        /*0884*/ 	.word	0x00000000
        /*0888*/ 	.word	0x00000000
        /*088c*/ 	.short	0x010a
        /*088e*/ 	.byte	0xff
	.zero		1


	//   ....[122]....
        /*0890*/ 	.word	0x00007740
        /*0894*/ 	.word	0x00000000
        /*0898*/ 	.word	0x000000a0
        /*089c*/ 	.short	0x010a
        /*089e*/ 	.byte	0xff
	.zero		1


	//   ....[123]....
        /*08a0*/ 	.word	0x00007790
        /*08a4*/ 	.word	0x00000002
        /*08a8*/ 	.word	0x00000060
        /*08ac*/ 	.short	0x010a
        /*08ae*/ 	.byte	0xff
	.zero		1


	//   ....[124]....
        /*08b0*/ 	.word	0x000077e0
        /*08b4*/ 	.word	0x0000002c
        /*08b8*/ 	.word	0x000000c0
        /*08bc*/ 	.short	0x010a
        /*08be*/ 	.byte	0xff
	.zero		1


	//   ....[125]....
        /*08c0*/ 	.word	0x00007830
        /*08c4*/ 	.word	0x00000002
        /*08c8*/ 	.word	0x00000060
        /*08cc*/ 	.short	0x010a
        /*08ce*/ 	.byte	0xff
	.zero		1


	//----- nvinfo : EIATTR_NUM_MBARRIERS
	.align		4
.L_47:
        /*08d0*/ 	.byte	0x03, 0x38
        /*08d2*/ 	.short	0x0024


	//----- nvinfo : EIATTR_EXIT_INSTR_OFFSETS
	.align		4
        /*08d4*/ 	.byte	0x04, 0x1c
        /*08d6*/ 	.short	(.L_49 - .L_48)


	//   ....[0]....
.L_48:
        /*08d8*/ 	.word	0x00002620


	//   ....[1]....
        /*08dc*/ 	.word	0x00002b10


	//   ....[2]....
        /*08e0*/ 	.word	0x00002b70


	//   ....[3]....
        /*08e4*/ 	.word	0x000039f0


	//   ....[4]....
        /*08e8*/ 	.word	0x000048b0


	//   ....[5]....
        /*08ec*/ 	.word	0x000048f0


	//   ....[6]....
        /*08f0*/ 	.word	0x00006cb0


	//   ....[7]....
        /*08f4*/ 	.word	0x00006d30


	//   ....[8]....
        /*08f8*/ 	.word	0x00006d60


	//   ....[9]....
        /*08fc*/ 	.word	0x00006dd0


	//----- nvinfo : EIATTR_MAX_THREADS
	.align		4
.L_49:
        /*0900*/ 	.byte	0x04, 0x05
        /*0902*/ 	.short	(.L_51 - .L_50)
.L_50:
        /*0904*/ 	.word	0x00000100
        /*0908*/ 	.word	0x00000001
        /*090c*/ 	.word	0x00000001


	//----- nvinfo : EIATTR_CRS_STACK_SIZE
	.align		4
.L_51:
        /*0910*/ 	.byte	0x04, 0x1e
        /*0912*/ 	.short	(.L_53 - .L_52)
.L_52:
        /*0914*/ 	.word	0x00000000


	//----- nvinfo : EIATTR_CBANK_PARAM_SIZE
	.align		4
.L_53:
        /*0918*/ 	.byte	0x03, 0x19
        /*091a*/ 	.short	0x0800


	//----- nvinfo : EIATTR_PARAM_CBANK
	.align		4
        /*091c*/ 	.byte	0x04, 0x0a
        /*091e*/ 	.short	(.L_55 - .L_54)
	.align		4
.L_54:
        /*0920*/ 	.word	index@(.nv.constant0._ZN7cutlass13device_kernelINS_4gemm6kernel13GemmUniversalIN4cute5tupleIJiiiiEEENS1_10collective13CollectiveMmaINS1_35MainloopSm100TmaUmmaWarpSpecializedILi6ELi2ELi4ENS5_IJNS4_1CILi1EEESB_SB_EEEEENS5_IJNSA_ILi64EEESE_NSA_ILi32EEEEEENS_10bfloat16_tENS5_IJlSB_lEEESH_SI_NS4_8TiledMMAINS4_8MMA_AtomIJNS4_20SM100_MMA_F16BF16_SSISH_SH_fLi64ELi64ELNS4_4UMMA5MajorE0ELSN_0ELNSM_7ScaleInE0ELSO_0EEEEEENS4_6LayoutISC_NS5_IJNSA_ILi0EEESS_SS_EEEEENS5_IJNS4_10UnderscoreESV_SV_EEEEENS4_13SM90_TMA_LOADENS4_14ComposedLayoutINS4_7SwizzleILi2ELi4ELi3EEENS4_18smem_ptr_flag_bitsILi16EEENSR_INS5_IJNSA_ILi8EEESF_EEENS5_IJSF_SB_EEEEEEEvNS4_8identityESY_S18_vS19_EENS_8epilogue10collective18CollectiveEpilogueINS1B_23Sm100TmaWarpSpecializedILi3ELi2ELi16ELb1ELb0EEEJSG_NS5_IJNSR_ISE_SB_EENSR_ISF_SB_EEEEESH_SI_SH_SI_NS1B_6fusion15FusionCallbacksIS1F_NS1J_17LinearCombinationISH_fSH_fLNS_15FloatRoundStyleE2EEESG_S1I_JEEENS4_5SM1004TMEM4LOAD26SM100_TMEM_LOAD_16dp256b4xESY_S18_NS4_17SM75_U32x4_LDSM_NENS4_14SM90_TMA_STOREES18_NS4_17SM90_U32x4_STSM_NENS4_39AutoVectorizingCopyWithAssumedAlignmentILi128EEEEEEvvEEEEvNT_6ParamsE)
        /*0924*/ 	.short	0x0380
        /*0926*/ 	.short	0x0800


	//----- nvinfo : EIATTR_SW_WAR
	.align		4
.L_55:
        /*0928*/ 	.byte	0x04, 0x36
        /*092a*/ 	.short	(.L_57 - .L_56)
.L_56:
        /*092c*/ 	.word	0x00000008
.L_57:


//--------------------- .nv.callgraph             --------------------------
	.section	.nv.callgraph,"",@"SHT_CUDA_CALLGRAPH"
	.align	4
	.sectionentsize	8
	.align		4
        /*0000*/ 	.word	0x00000000
	.align		4
        /*0004*/ 	.word	0xffffffff
	.align		4
        /*0008*/ 	.word	index@(_ZN7cutlass13device_kernelINS_4gemm6kernel13GemmUniversalIN4cute5tupleIJiiiiEEENS1_10collective13CollectiveMmaINS1_35MainloopSm100TmaUmmaWarpSpecializedILi6ELi2ELi4ENS5_IJNS4_1CILi1EEESB_SB_EEEEENS5_IJNSA_ILi64EEESE_NSA_ILi32EEEEEENS_10bfloat16_tENS5_IJlSB_lEEESH_SI_NS4_8TiledMMAINS4_8MMA_AtomIJNS4_20SM100_MMA_F16BF16_SSISH_SH_fLi64ELi64ELNS4_4UMMA5MajorE0ELSN_0ELNSM_7ScaleInE0ELSO_0EEEEEENS4_6LayoutISC_NS5_IJNSA_ILi0EEESS_SS_EEEEENS5_IJNS4_10UnderscoreESV_SV_EEEEENS4_13SM90_TMA_LOADENS4_14ComposedLayoutINS4_7SwizzleILi2ELi4ELi3EEENS4_18smem_ptr_flag_bitsILi16EEENSR_INS5_IJNSA_ILi8EEESF_EEENS5_IJSF_SB_EEEEEEEvNS4_8identityESY_S18_vS19_EENS_8epilogue10collective18CollectiveEpilogueINS1B_23Sm100TmaWarpSpecializedILi3ELi2ELi16ELb1ELb0EEEJSG_NS5_IJNSR_ISE_SB_EENSR_ISF_SB_EEEEESH_SI_SH_SI_NS1B_6fusion15FusionCallbacksIS1F_NS1J_17LinearCombinationISH_fSH_fLNS_15FloatRoundStyleE2EEESG_S1I_JEEENS4_5SM1004TMEM4LOAD26SM100_TMEM_LOAD_16dp256b4xESY_S18_NS4_17SM75_U32x4_LDSM_NENS4_14SM90_TMA_STOREES18_NS4_17SM90_U32x4_STSM_NENS4_39AutoVectorizingCopyWithAssumedAlignmentILi128EEEEEEvvEEEEvNT_6ParamsE)
	.align		4
        /*000c*/ 	.word	index@(__assertfail)
	.align		4
        /*0010*/ 	.word	0x00000000
	.align		4
        /*0014*/ 	.word	0xfffffffe
	.align		4
        /*0018*/ 	.word	0x00000000
	.align		4
        /*001c*/ 	.word	0xfffffffd
	.align		4
        /*0020*/ 	.word	0x00000000
	.align		4
        /*0024*/ 	.word	0xfffffffc


//--------------------- .nv.constant4             --------------------------
	.section	.nv.constant4,"a",@progbits
	.align	8
	.align		8
.nv.constant4:
        /*0000*/ 	.dword	__assertfail
	.align		8
        /*0008*/ 	.dword	__unnamed_1
	.align		8
        /*0010*/ 	.dword	__unnamed_2
	.align		8
        /*0018*/ 	.dword	_ZN40_INTERNAL_58eaac2c_4_k_cu_f86d2f26_342304cuda3std3__45__cpo5beginE
	.align		8
        /*0020*/ 	.dword	_ZN40_INTERNAL_58eaac2c_4_k_cu_f86d2f26_342304cuda3std3__45__cpo3endE
	.align		8
        /*0028*/ 	.dword	_ZN40_INTERNAL_58eaac2c_4_k_cu_f86d2f26_342304cuda3std3__45__cpo6cbeginE
	.align		8
        /*0030*/ 	.dword	_ZN40_INTERNAL_58eaac2c_4_k_cu_f86d2f26_342304cuda3std3__45__cpo4cendE
	.align		8
        /*0038*/ 	.dword	_ZN40_INTERNAL_58eaac2c_4_k_cu_f86d2f26_342304cuda3std3__442_GLOBAL__N__58eaac2c_4_k_cu_f86d2f26_342306ignoreE
	.align		8
        /*0040*/ 	.dword	_ZN40_INTERNAL_58eaac2c_4_k_cu_f86d2f26_342304cuda3std3__419piecewise_constructE
	.align		8
        /*0048*/ 	.dword	_ZN40_INTERNAL_58eaac2c_4_k_cu_f86d2f26_342304cuda3std3__48in_placeE
	.align		8
        /*0050*/ 	.dword	_ZN40_INTERNAL_58eaac2c_4_k_cu_f86d2f26_342304cuda3std6ranges3__45__cpo4swapE
	.align		8
        /*0058*/ 	.dword	_ZN40_INTERNAL_58eaac2c_4_k_cu_f86d2f26_342304cuda3std6ranges3__45__cpo9iter_moveE
	.align		8
        /*0060*/ 	.dword	_ZN40_INTERNAL_58eaac2c_4_k_cu_f86d2f26_342304cute7productE
	.align		8
        /*0068*/ 	.dword	_ZN40_INTERNAL_58eaac2c_4_k_cu_f86d2f26_342304cute1_E
	.align		8
        /*0070*/ 	.dword	$str$25
	.align		8
        /*0078*/ 	.dword	$str$26
	.align		8
        /*0080*/ 	.dword	$str$27
	.align		8
        /*0088*/ 	.dword	$str$28


//--------------------- .text._ZN7cutlass13device_kernelINS_4gemm6kernel13GemmUniversalIN4cute5tupleIJiiiiEEENS1_10collective13CollectiveMmaINS1_35MainloopSm100TmaUmmaWarpSpecializedILi6ELi2ELi4ENS5_IJNS4_1CILi1EEESB_SB_EEEEENS5_IJNSA_ILi64EEESE_NSA_ILi32EEEEEENS_10bfloat16_tENS5_IJlSB_lEEESH_SI_NS4_8TiledMMAINS4_8MMA_AtomIJNS4_20SM100_MMA_F16BF16_SSISH_SH_fLi64ELi64ELNS4_4UMMA5MajorE0ELSN_0ELNSM_7ScaleInE0ELSO_0EEEEEENS4_6LayoutISC_NS5_IJNSA_ILi0EEESS_SS_EEEEENS5_IJNS4_10UnderscoreESV_SV_EEEEENS4_13SM90_TMA_LOADENS4_14ComposedLayoutINS4_7SwizzleILi2ELi4ELi3EEENS4_18smem_ptr_flag_bitsILi16EEENSR_INS5_IJNSA_ILi8EEESF_EEENS5_IJSF_SB_EEEEEEEvNS4_8identityESY_S18_vS19_EENS_8epilogue10collective18CollectiveEpilogueINS1B_23Sm100TmaWarpSpecializedILi3ELi2ELi16ELb1ELb0EEEJSG_NS5_IJNSR_ISE_SB_EENSR_ISF_SB_EEEEESH_SI_SH_SI_NS1B_6fusion15FusionCallbacksIS1F_NS1J_17LinearCombinationISH_fSH_fLNS_15FloatRoundStyleE2EEESG_S1I_JEEENS4_5SM1004TMEM4LOAD26SM100_TMEM_LOAD_16dp256b4xESY_S18_NS4_17SM75_U32x4_LDSM_NENS4_14SM90_TMA_STOREES18_NS4_17SM90_U32x4_STSM_NENS4_39AutoVectorizingCopyWithAssumedAlignmentILi128EEEEEEvvEEEEvNT_6ParamsE --------------------------
	.section	.text._ZN7cutlass13device_kernelINS_4gemm6kernel13GemmUniversalIN4cute5tupleIJiiiiEEENS1_10collective13CollectiveMmaINS1_35MainloopSm100TmaUmmaWarpSpecializedILi6ELi2ELi4ENS5_IJNS4_1CILi1EEESB_SB_EEEEENS5_IJNSA_ILi64EEESE_NSA_ILi32EEEEEENS_10bfloat16_tENS5_IJlSB_lEEESH_SI_NS4_8TiledMMAINS4_8MMA_AtomIJNS4_20SM100_MMA_F16BF16_SSISH_SH_fLi64ELi64ELNS4_4UMMA5MajorE0ELSN_0ELNSM_7ScaleInE0ELSO_0EEEEEENS4_6LayoutISC_NS5_IJNSA_ILi0EEESS_SS_EEEEENS5_IJNS4_10UnderscoreESV_SV_EEEEENS4_13SM90_TMA_LOADENS4_14ComposedLayoutINS4_7SwizzleILi2ELi4ELi3EEENS4_18smem_ptr_flag_bitsILi16EEENSR_INS5_IJNSA_ILi8EEESF_EEENS5_IJSF_SB_EEEEEEEvNS4_8identityESY_S18_vS19_EENS_8epilogue10collective18CollectiveEpilogueINS1B_23Sm100TmaWarpSpecializedILi3ELi2ELi16ELb1ELb0EEEJSG_NS5_IJNSR_ISE_SB_EENSR_ISF_SB_EEEEESH_SI_SH_SI_NS1B_6fusion15FusionCallbacksIS1F_NS1J_17LinearCombinationISH_fSH_fLNS_15FloatRoundStyleE2EEESG_S1I_JEEENS4_5SM1004TMEM4LOAD26SM100_TMEM_LOAD_16dp256b4xESY_S18_NS4_17SM75_U32x4_LDSM_NENS4_14SM90_TMA_STOREES18_NS4_17SM90_U32x4_STSM_NENS4_39AutoVectorizingCopyWithAssumedAlignmentILi128EEEEEEvvEEEEvNT_6ParamsE,"ax",@progbits
	.align	128
.text._ZN7cutlass13device_kernelINS_4gemm6kernel13GemmUniversalIN4cute5tupleIJiiiiEEENS1_10collective13CollectiveMmaINS1_35MainloopSm100TmaUmmaWarpSpecializedILi6ELi2ELi4ENS5_IJNS4_1CILi1EEESB_SB_EEEEENS5_IJNSA_ILi64EEESE_NSA_ILi32EEEEEENS_10bfloat16_tENS5_IJlSB_lEEESH_SI_NS4_8TiledMMAINS4_8MMA_AtomIJNS4_20SM100_MMA_F16BF16_SSISH_SH_fLi64ELi64ELNS4_4UMMA5MajorE0ELSN_0ELNSM_7ScaleInE0ELSO_0EEEEEENS4_6LayoutISC_NS5_IJNSA_ILi0EEESS_SS_EEEEENS5_IJNS4_10UnderscoreESV_SV_EEEEENS4_13SM90_TMA_LOADENS4_14ComposedLayoutINS4_7SwizzleILi2ELi4ELi3EEENS4_18smem_ptr_flag_bitsILi16EEENSR_INS5_IJNSA_ILi8EEESF_EEENS5_IJSF_SB_EEEEEEEvNS4_8identityESY_S18_vS19_EENS_8epilogue10collective18CollectiveEpilogueINS1B_23Sm100TmaWarpSpecializedILi3ELi2ELi16ELb1ELb0EEEJSG_NS5_IJNSR_ISE_SB_EENSR_ISF_SB_EEEEESH_SI_SH_SI_NS1B_6fusion15FusionCallbacksIS1F_NS1J_17LinearCombinationISH_fSH_fLNS_15FloatRoundStyleE2EEESG_S1I_JEEENS4_5SM1004TMEM4LOAD26SM100_TMEM_LOAD_16dp256b4xESY_S18_NS4_17SM75_U32x4_LDSM_NENS4_14SM90_TMA_STOREES18_NS4_17SM90_U32x4_STSM_NENS4_39AutoVectorizingCopyWithAssumedAlignmentILi128EEEEEEvvEEEEvNT_6ParamsE:
        .type           _ZN7cutlass13device_kernelINS_4gemm6kernel13GemmUniversalIN4cute5tupleIJiiiiEEENS1_10collective13CollectiveMmaINS1_35MainloopSm100TmaUmmaWarpSpecializedILi6ELi2ELi4ENS5_IJNS4_1CILi1EEESB_SB_EEEEENS5_IJNSA_ILi64EEESE_NSA_ILi32EEEEEENS_10bfloat16_tENS5_IJlSB_lEEESH_SI_NS4_8TiledMMAINS4_8MMA_AtomIJNS4_20SM100_MMA_F16BF16_SSISH_SH_fLi64ELi64ELNS4_4UMMA5MajorE0ELSN_0ELNSM_7ScaleInE0ELSO_0EEEEEENS4_6LayoutISC_NS5_IJNSA_ILi0EEESS_SS_EEEEENS5_IJNS4_10UnderscoreESV_SV_EEEEENS4_13SM90_TMA_LOADENS4_14ComposedLayoutINS4_7SwizzleILi2ELi4ELi3EEENS4_18smem_ptr_flag_bitsILi16EEENSR_INS5_IJNSA_ILi8EEESF_EEENS5_IJSF_SB_EEEEEEEvNS4_8identityESY_S18_vS19_EENS_8epilogue10collective18CollectiveEpilogueINS1B_23Sm100TmaWarpSpecializedILi3ELi2ELi16ELb1ELb0EEEJSG_NS5_IJNSR_ISE_SB_EENSR_ISF_SB_EEEEESH_SI_SH_SI_NS1B_6fusion15FusionCallbacksIS1F_NS1J_17LinearCombinationISH_fSH_fLNS_15FloatRoundStyleE2EEESG_S1I_JEEENS4_5SM1004TMEM4LOAD26SM100_TMEM_LOAD_16dp256b4xESY_S18_NS4_17SM75_U32x4_LDSM_NENS4_14SM90_TMA_STOREES18_NS4_17SM90_U32x4_STSM_NENS4_39AutoVectorizingCopyWithAssumedAlignmentILi128EEEEEEvvEEEEvNT_6ParamsE,@function
        .size           _ZN7cutlass13device_kernelINS_4gemm6kernel13GemmUniversalIN4cute5tupleIJiiiiEEENS1_10collective13CollectiveMmaINS1_35MainloopSm100TmaUmmaWarpSpecializedILi6ELi2ELi4ENS5_IJNS4_1CILi1EEESB_SB_EEEEENS5_IJNSA_ILi64EEESE_NSA_ILi32EEEEEENS_10bfloat16_tENS5_IJlSB_lEEESH_SI_NS4_8TiledMMAINS4_8MMA_AtomIJNS4_20SM100_MMA_F16BF16_SSISH_SH_fLi64ELi64ELNS4_4UMMA5MajorE0ELSN_0ELNSM_7ScaleInE0ELSO_0EEEEEENS4_6LayoutISC_NS5_IJNSA_ILi0EEESS_SS_EEEEENS5_IJNS4_10UnderscoreESV_SV_EEEEENS4_13SM90_TMA_LOADENS4_14ComposedLayoutINS4_7SwizzleILi2ELi4ELi3EEENS4_18smem_ptr_flag_bitsILi16EEENSR_INS5_IJNSA_ILi8EEESF_EEENS5_IJSF_SB_EEEEEEEvNS4_8identityESY_S18_vS19_EENS_8epilogue10collective18CollectiveEpilogueINS1B_23Sm100TmaWarpSpecializedILi3ELi2ELi16ELb1ELb0EEEJSG_NS5_IJNSR_ISE_SB_EENSR_ISF_SB_EEEEESH_SI_SH_SI_NS1B_6fusion15FusionCallbacksIS1F_NS1J_17LinearCombinationISH_fSH_fLNS_15FloatRoundStyleE2EEESG_S1I_JEEENS4_5SM1004TMEM4LOAD26SM100_TMEM_LOAD_16dp256b4xESY_S18_NS4_17SM75_U32x4_LDSM_NENS4_14SM90_TMA_STOREES18_NS4_17SM90_U32x4_STSM_NENS4_39AutoVectorizingCopyWithAssumedAlignmentILi128EEEEEEvvEEEEvNT_6ParamsE,(.L_x_160 - _ZN7cutlass13device_kernelINS_4gemm6kernel13GemmUniversalIN4cute5tupleIJiiiiEEENS1_10collective13CollectiveMmaINS1_35MainloopSm100TmaUmmaWarpSpecializedILi6ELi2ELi4ENS5_IJNS4_1CILi1EEESB_SB_EEEEENS5_IJNSA_ILi64EEESE_NSA_ILi32EEEEEENS_10bfloat16_tENS5_IJlSB_lEEESH_SI_NS4_8TiledMMAINS4_8MMA_AtomIJNS4_20SM100_MMA_F16BF16_SSISH_SH_fLi64ELi64ELNS4_4UMMA5MajorE0ELSN_0ELNSM_7ScaleInE0ELSO_0EEEEEENS4_6LayoutISC_NS5_IJNSA_ILi0EEESS_SS_EEEEENS5_IJNS4_10UnderscoreESV_SV_EEEEENS4_13SM90_TMA_LOADENS4_14ComposedLayoutINS4_7SwizzleILi2ELi4ELi3EEENS4_18smem_ptr_flag_bitsILi16EEENSR_INS5_IJNSA_ILi8EEESF_EEENS5_IJSF_SB_EEEEEEEvNS4_8identityESY_S18_vS19_EENS_8epilogue10collective18CollectiveEpilogueINS1B_23Sm100TmaWarpSpecializedILi3ELi2ELi16ELb1ELb0EEEJSG_NS5_IJNSR_ISE_SB_EENSR_ISF_SB_EEEEESH_SI_SH_SI_NS1B_6fusion15FusionCallbacksIS1F_NS1J_17LinearCombinationISH_fSH_fLNS_15FloatRoundStyleE2EEESG_S1I_JEEENS4_5SM1004TMEM4LOAD26SM100_TMEM_LOAD_16dp256b4xESY_S18_NS4_17SM75_U32x4_LDSM_NENS4_14SM90_TMA_STOREES18_NS4_17SM90_U32x4_STSM_NENS4_39AutoVectorizingCopyWithAssumedAlignmentILi128EEEEEEvvEEEEvNT_6ParamsE)
        .other          _ZN7cutlass13device_kernelINS_4gemm6kernel13GemmUniversalIN4cute5tupleIJiiiiEEENS1_10collective13CollectiveMmaINS1_35MainloopSm100TmaUmmaWarpSpecializedILi6ELi2ELi4ENS5_IJNS4_1CILi1EEESB_SB_EEEEENS5_IJNSA_ILi64EEESE_NSA_ILi32EEEEEENS_10bfloat16_tENS5_IJlSB_lEEESH_SI_NS4_8TiledMMAINS4_8MMA_AtomIJNS4_20SM100_MMA_F16BF16_SSISH_SH_fLi64ELi64ELNS4_4UMMA5MajorE0ELSN_0ELNSM_7ScaleInE0ELSO_0EEEEEENS4_6LayoutISC_NS5_IJNSA_ILi0EEESS_SS_EEEEENS5_IJNS4_10UnderscoreESV_SV_EEEEENS4_13SM90_TMA_LOADENS4_14ComposedLayoutINS4_7SwizzleILi2ELi4ELi3EEENS4_18smem_ptr_flag_bitsILi16EEENSR_INS5_IJNSA_ILi8EEESF_EEENS5_IJSF_SB_EEEEEEEvNS4_8identityESY_S18_vS19_EENS_8epilogue10collective18CollectiveEpilogueINS1B_23Sm100TmaWarpSpecializedILi3ELi2ELi16ELb1ELb0EEEJSG_NS5_IJNSR_ISE_SB_EENSR_ISF_SB_EEEEESH_SI_SH_SI_NS1B_6fusion15FusionCallbacksIS1F_NS1J_17LinearCombinationISH_fSH_fLNS_15FloatRoundStyleE2EEESG_S1I_JEEENS4_5SM1004TMEM4LOAD26SM100_TMEM_LOAD_16dp256b4xESY_S18_NS4_17SM75_U32x4_LDSM_NENS4_14SM90_TMA_STOREES18_NS4_17SM90_U32x4_STSM_NENS4_39AutoVectorizingCopyWithAssumedAlignmentILi128EEEEEEvvEEEEvNT_6ParamsE,@"STO_CUDA_ENTRY STV_DEFAULT"
_ZN7cutlass13device_kernelINS_4gemm6kernel13GemmUniversalIN4cute5tupleIJiiiiEEENS1_10collective13CollectiveMmaINS1_35MainloopSm100TmaUmmaWarpSpecializedILi6ELi2ELi4ENS5_IJNS4_1CILi1EEESB_SB_EEEEENS5_IJNSA_ILi64EEESE_NSA_ILi32EEEEEENS_10bfloat16_tENS5_IJlSB_lEEESH_SI_NS4_8TiledMMAINS4_8MMA_AtomIJNS4_20SM100_MMA_F16BF16_SSISH_SH_fLi64ELi64ELNS4_4UMMA5MajorE0ELSN_0ELNSM_7ScaleInE0ELSO_0EEEEEENS4_6LayoutISC_NS5_IJNSA_ILi0EEESS_SS_EEEEENS5_IJNS4_10UnderscoreESV_SV_EEEEENS4_13SM90_TMA_LOADENS4_14ComposedLayoutINS4_7SwizzleILi2ELi4ELi3EEENS4_18smem_ptr_flag_bitsILi16EEENSR_INS5_IJNSA_ILi8EEESF_EEENS5_IJSF_SB_EEEEEEEvNS4_8identityESY_S18_vS19_EENS_8epilogue10collective18CollectiveEpilogueINS1B_23Sm100TmaWarpSpecializedILi3ELi2ELi16ELb1ELb0EEEJSG_NS5_IJNSR_ISE_SB_EENSR_ISF_SB_EEEEESH_SI_SH_SI_NS1B_6fusion15FusionCallbacksIS1F_NS1J_17LinearCombinationISH_fSH_fLNS_15FloatRoundStyleE2EEESG_S1I_JEEENS4_5SM1004TMEM4LOAD26SM100_TMEM_LOAD_16dp256b4xESY_S18_NS4_17SM75_U32x4_LDSM_NENS4_14SM90_TMA_STOREES18_NS4_17SM90_U32x4_STSM_NENS4_39AutoVectorizingCopyWithAssumedAlignmentILi128EEEEEEvvEEEEvNT_6ParamsE:
[----:B------:R-:W1:Y:S01]  /*0000*/  LDC R1, c[0x0][0x37c] ;  /* 0x0000df00ff017b82 */ /* 0x000e620000000800 */
[----:B------:R-:W2:Y:S01]  /*0010*/  S2R R70, SR_TID.X ;  /* 0x0000000000467919 */ /* 0x000ea20000002100 */
[----:B------:R-:W3:Y:S01]  /*0020*/  LDCU.64 UR4, c[0x0][0x890] ;  /* 0x00011200ff0477ac */ /* 0x000ee20008000a00 */
[----:B------:R-:W-:Y:S02]  /*0030*/  PRMT R60, RZ, 0x7610, R60 ;  /* 0x00007610ff3c7816 */ /* 0x000fe4000000003c */
[----:B------:R-:W-:Y:S01]  /*0040*/  ELECT P5, URZ, PT ;  /* 0x0000000000ff782f */ /* 0x000fe200038a0000 */
[----:B------:R-:W4:Y:S01]  /*0050*/  LDCU.64 UR46, c[0x0][0x358] ;  /* 0x00006b00ff2e77ac */ /* 0x000f220008000a00 */
[----:B---3--:R-:W-:-:S04]  /*0060*/  UISETP.NE.U32.AND UP0, UPT, UR4, URZ, UPT ;  /* 0x000000ff0400728c */ /* 0x008fc8000bf05070 */
[----:B------:R-:W-:Y:S01]  /*0070*/  UISETP.NE.AND.EX UP0, UPT, UR5, URZ, UPT, UP0 ;  /* 0x000000ff0500728c */ /* 0x000fe2000bf05300 */
[----:B--2---:R-:W-:-:S05]  /*0080*/  SHF.R.U32.HI R65, RZ, 0x5, R70 ;  /* 0x00000005ff417819 */ /* 0x004fca0000011646 */
[----:B------:R-:W2:Y:S02]  /*0090*/  SHFL.IDX PT, R0, R65, RZ, 0x1f ;  /* 0x00001fff41007589 */ /* 0x000ea400000e0000 */
[----:B--2---:R-:W-:Y:S01]  /*00a0*/  R2UR UR8, R0 ;  /* 0x00000000000872ca */ /* 0x004fe200000e0000 */
[----:B-1--4-:R-:W-:-:S14]  /*00b0*/  BRA.U UP0, `(.L_x_0) ;  /* 0x00000001002c7547 */ /* 0x012fdc000b800000 */
[----:B------:R-:W1:Y:S02]  /*00c0*/  LDCU.64 UR6, c[0x0][0x888] ;  /* 0x00011100ff0677ac */ /* 0x000e640008000a00 */
[----:B-1----:R-:W-:-:S04]  /*00d0*/  UISETP.NE.U32.AND UP0, UPT, UR6, URZ, UPT ;  /* 0x000000ff0600728c */ /* 0x002fc8000bf05070 */
[----:B------:R-:W-:-:S09]  /*00e0*/  UISETP.NE.AND.EX UP0, UPT, UR7, URZ, UPT, UP0 ;  /* 0x000000ff0700728c */ /* 0x000fd2000bf05300 */
[----:B------:R-:W-:Y:S05]  /*00f0*/  BRA.U !UP0, `(.L_x_1) ;  /* 0x0000000108107547 */ /* 0x000fea000b800000 */
[----:B------:R-:W1:Y:S02]  /*0100*/  LDC.64 R2, c[0x0][0x888] ;  /* 0x00022200ff027b82 */ /* 0x000e640000000a00 */
[----:B-1----:R1:W5:Y:S01]  /*0110*/  LDG.E R35, desc[UR46][R2.64] ;  /* 0x0000002e02237981 */ /* 0x002362000c1e1900 */
[----:B------:R-:W-:Y:S01]  /*0120*/  HFMA2 R60, -RZ, RZ, 0, 5.9604644775390625e-08 ;  /* 0x00000001ff3c7431 */ /* 0x000fe200000001ff */
[----:B------:R-:W-:Y:S05]  /*0130*/  BRA `(.L_x_0) ;  /* 0x00000000000c7947 */ /* 0x000fea0003800000 */
.L_x_1:
[----:B------:R-:W1:Y:S01]  /*0140*/  LDCU UR6, c[0x0][0x880] ;  /* 0x00011000ff0677ac */ /* 0x000e620008000800 */
[----:B------:R-:W-:Y:S01]  /*0150*/  HFMA2 R60, -RZ, RZ, 0, 5.9604644775390625e-08 ;  /* 0x00000001ff3c7431 */ /* 0x000fe200000001ff */
[----:B-1----:R-:W-:-:S07]  /*0160*/  MOV R35, UR6 ;  /* 0x0000000600237c02 */ /* 0x002fce0008000f00 */
.L_x_0:
[----:B------:R-:W2:Y:S02]  /*0170*/  LDCU.64 UR6, c[0x0][0x8b0] ;  /* 0x00011600ff0677ac */ /* 0x000ea40008000a00 */
[----:B--2---:R-:W-:-:S04]  /*0180*/  UISETP.NE.U32.AND UP0, UPT, UR6, URZ, UPT ;  /* 0x000000ff0600728c */ /* 0x004fc8000bf05070 */
[----:B------:R-:W-:-:S09]  /*0190*/  UISETP.NE.AND.EX UP0, UPT, UR7, URZ, UPT, UP0 ;  /* 0x000000ff0700728c */ /* 0x000fd2000bf05300 */
[----:B------:R-:W-:Y:S05]  /*01a0*/  BRA.U UP0, `(.L_x_2) ;  /* 0x0000000100247547 */ /* 0x000fea000b800000 */
[----:B------:R-:W2:Y:S02]  /*01b0*/  LDCU.64 UR6, c[0x0][0x8a8] ;  /* 0x00011500ff0677ac */ /* 0x000ea40008000a00 */
[----:B--2---:R-:W-:-:S04]  /*01c0*/  UISETP.NE.U32.AND UP0, UPT, UR6, URZ, UPT ;  /* 0x000000ff0600728c */ /* 0x004fc8000bf05070 */
[----:B------:R-:W-:-:S09]  /*01d0*/  UISETP.NE.AND.EX UP0, UPT, UR7, URZ, UPT, UP0 ;  /* 0x000000ff0700728c */ /* 0x000fd2000bf05300 */
[----:B------:R-:W-:Y:S05]  /*01e0*/  BRA.U !UP0, `(.L_x_3) ;  /* 0x00000001080c7547 */ /* 0x000fea000b800000 */
[----:B-1----:R-:W1:Y:S02]  /*01f0*/  LDC.64 R2, c[0x0][0x8a8] ;  /* 0x00022a00ff027b82 */ /* 0x002e640000000a00 */
[----:B-1----:R2:W5:Y:S01]  /*0200*/  LDG.E R33, desc[UR46][R2.64] ;  /* 0x0000002e02217981 */ /* 0x002562000c1e1900 */
[----:B------:R-:W-:Y:S05]  /*0210*/  BRA `(.L_x_2) ;  /* 0x0000000000087947 */ /* 0x000fea0003800000 */
.L_x_3:
[----:B------:R-:W2:Y:S02]  /*0220*/  LDCU UR6, c[0x0][0x8a0] ;  /* 0x00011400ff0677ac */ /* 0x000ea40008000800 */
[----:B--2---:R-:W-:Y:S02]  /*0230*/  MOV R33, UR6 ;  /* 0x0000000600217c02 */ /* 0x004fe40008000f00 */
.L_x_2:
[----:B------:R-:W-:Y:S01]  /*0240*/  IMAD.U32 R0, RZ, RZ, UR8 ;  /* 0x00000008ff007e24 */ /* 0x000fe2000f8e00ff */
[----:B------:R-:W-:Y:S04]  /*0250*/  BSSY.RECONVERGENT B0, `(.L_x_4) ;  /* 0x000000c000007945 */ /* 0x000fe80003800200 */
[C---:B------:R-:W-:Y:S02]  /*0260*/  ISETP.NE.OR P1, PT, R0.reuse, 0x1, !P5 ;  /* 0x000000010000780c */ /* 0x040fe40006f25670 */
[----:B------:R-:W-:-:S11]  /*0270*/  ISETP.NE.OR P0, PT, R0, 0x3, !P5 ;  /* 0x000000030000780c */ /* 0x000fd60006f05670 */
[----:B------:R-:W-:Y:S05]  /*0280*/  @P1 BRA `(.L_x_5) ;  /* 0x0000000000201947 */ /* 0x000fea0003800000 */
[----:B------:R-:W3:Y:S02]  /*0290*/  LDCU.64 UR6, c[0x0][0x348] ;  /* 0x00006900ff0677ac */ /* 0x000ee40008000a00 */
[----:B---3--:R-:W-:Y:S02]  /*02a0*/  UIADD3 UR10, UP1, UPT, UR6, 0x80, URZ ;  /* 0x00000080060a7890 */ /* 0x008fe4000ff3e0ff */
[----:B------:R-:W-:Y:S02]  /*02b0*/  UIADD3 UR6, UP0, UPT, UR6, 0x180, URZ ;  /* 0x0000018006067890 */ /* 0x000fe4000ff1e0ff */
[----:B------:R-:W-:Y:S02]  /*02c0*/  UIADD3.X UR11, UPT, UPT, URZ, UR7, URZ, UP1, !UPT ;  /* 0x00000007ff0b7290 */ /* 0x000fe40008ffe4ff */
[----:B------:R-:W-:-:S07]  /*02d0*/  UIADD3.X UR7, UPT, UPT, URZ, UR7, URZ, UP0, !UPT ;  /* 0x00000007ff077290 */ /* 0x000fce00087fe4ff */
[----:B------:R3:W-:Y:S02]  /*02e0*/  UTMACCTL.PF [UR10] ;  /* 0x000000000a0079b9 */ /* 0x0007e40008040000 */
[----:B------:R3:W-:Y:S02]  /*02f0*/  UTMACCTL.PF [UR6] ;  /* 0x00000000060079b9 */ /* 0x0007e40008040000 */
[----:B---3--:R-:W-:Y:S01]  /*0300*/  NOP ;  /* 0x0000000000007918 */ /* 0x008fe20000000000 */
.L_x_5:
[----:B------:R-:W-:Y:S05]  /*0310*/  BSYNC.RECONVERGENT B0 ;  /* 0x0000000000007941 */ /* 0x000fea0003800200 */
.L_x_4:
[----:B------:R-:W-:Y:S04]  /*0320*/  BSSY.RECONVERGENT B0, `(.L_x_6) ;  /* 0x000000a000007945 */ /* 0x000fe80003800200 */
        /* <DEDUP_REMOVED lines=9> */
.L_x_7:
[----:B------:R-:W-:Y:S05]  /*03c0*/  BSYNC.RECONVERGENT B0 ;  /* 0x0000000000007941 */ /* 0x000fea0003800200 */
.L_x_6:
[----:B------:R-:W3:Y:S01]  /*03d0*/  LDCU.64 UR6, c[0x0][0x888] ;  /* 0x00011100ff0677ac */ /* 0x000ee20008000a00 */
[----:B------:R-:W-:Y:S02]  /*03e0*/  UISETP.EQ.U32.AND UP1, UPT, UR4, URZ, UPT ;  /* 0x000000ff0400728c */ /* 0x000fe4000bf22070 */
[----:B------:R-:W-:Y:S02]  /*03f0*/  UPLOP3.LUT UP2, UPT, UPT, UPT, UPT, 0x80, 0x8 ;  /* 0x000000000008789c */ /* 0x000fe40003f4f070 */
[----:B---3--:R-:W-:-:S04]  /*0400*/  UISETP.NE.U32.AND UP0, UPT, UR6, URZ, UPT ;  /* 0x000000ff0600728c */ /* 0x008fc8000bf05070 */
[----:B------:R-:W-:-:S04]  /*0410*/  UISETP.NE.AND.EX UP0, UPT, UR7, URZ, UPT, UP0 ;  /* 0x000000ff0700728c */ /* 0x000fc8000bf05300 */
[----:B------:R-:W-:-:S04]  /*0420*/  UISETP.EQ.OR.EX UP3, UPT, UR5, URZ, !UP0, UP1 ;  /* 0x000000ff0500728c */ /* 0x000fc8000c762710 */
[----:B------:R-:W-:-:S05]  /*0430*/  UP2UR UR53, UPR, URZ, 0x8 ;  /* 0x00000008ff357883 */ /* 0x000fca0008000000 */
[----:B------:R-:W-:Y:S07]  /*0440*/  BRA.U !UP3, `(.L_x_8) ;  /* 0x000000010b207547 */ /* 0x000fee000b800000 */
[----:B------:R-:W-:Y:S01]  /*0450*/  UISETP.NE.U32.AND UP2, UPT, UR4, URZ, UPT ;  /* 0x000000ff0400728c */ /* 0x000fe2000bf45070 */
[----:B-----5:R-:W-:Y:S01]  /*0460*/  FSETP.NEU.AND P0, PT, R35, RZ, PT ;  /* 0x000000ff2300720b */ /* 0x020fe20003f0d000 */
[----:B------:R-:W-:Y:S02]  /*0470*/  USEL UR4, URZ, 0xffffffff, UP0 ;  /* 0xffffffffff047887 */ /* 0x000fe40008000000 */
[----:B------:R-:W-:-:S10]  /*0480*/  UISETP.NE.AND.EX UP2, UPT, UR5, URZ, UPT, UP2 ;  /* 0x000000ff0500728c */ /* 0x000fd4000bf45320 */
[----:B------:R-:W-:Y:S01]  /*0490*/  VOTEU.ANY UP1, P0 ;  /* 0x0000000000ff7886 */ /* 0x000fe20000020100 */
[----:B------:R-:W-:-:S04]  /*04a0*/  @!UP2 USEL UR4, URZ, 0xffffffff, UP1 ;  /* 0xffffffffff04a887 */ /* 0x000fc80008800000 */
[----:B------:R-:W-:-:S04]  /*04b0*/  ULOP3.LUT UR4, UR4, 0x1, URZ, 0xc0, !UPT ;  /* 0x0000000104047892 */ /* 0x000fc8000f8ec0ff */
[----:B------:R-:W-:-:S11]  /*04c0*/  UISETP.NE.U32.AND UP2, UPT, UR4, 0x1, UPT ;  /* 0x000000010400788c */ /* 0x000fd6000bf45070 */
.L_x_8:
[----:B-12---:R-:W1:Y:S01]  /*04d0*/  SHFL.IDX PT, R2, R65, RZ, 0x1f ;  /* 0x00001fff41027589 */ /* 0x006e6200000e0000 */
[----:B------:R-:W-:-:S04]  /*04e0*/  UISETP.NE.AND UP1, UPT, UR8, 0x2, UPT ;  /* 0x000000020800788c */ /* 0x000fc8000bf25270 */
[----:B------:R-:W-:Y:S01]  /*04f0*/  USEL UR6, URZ, 0x1, UP1 ;  /* 0x00000001ff067887 */ /* 0x000fe20008800000 */
[----:B-1----:R-:W-:-:S13]  /*0500*/  ISETP.NE.AND P0, PT, R2, RZ, PT ;  /* 0x000000ff0200720c */ /* 0x002fda0003f05270 */
[----:B------:R-:W-:Y:S05]  /*0510*/  @P0 BRA `(.L_x_9) ;  /* 0x0000000000580947 */ /* 0x000fea0003800000 */
[----:B------:R-:W1:Y:S01]  /*0520*/  S2UR UR5, SR_CgaCtaId ;  /* 0x00000000000579c3 */ /* 0x000e620000008800 */
[----:B------:R-:W-:Y:S01]  /*0530*/  UMOV UR7, 0x400 ;  /* 0x0000040000077882 */ /* 0x000fe20000000000 */
[----:B------:R-:W-:Y:S01]  /*0540*/  UMOV UR4, 0x1 ;  /* 0x0000000100047882 */ /* 0x000fe20000000000 */
[----:B------:R-:W-:Y:S01]  /*0550*/  ELECT P0, URZ, PT ;  /* 0x0000000000ff782f */ /* 0x000fe20003800000 */
[----:B------:R-:W-:-:S04]  /*0560*/  UIADD3 UR10, UPT, UPT, -UR4, 0x100000, URZ ;  /* 0x00100000040a7890 */ /* 0x000fc8000fffe1ff */
[----:B------:R-:W-:Y:S02]  /*0570*/  USHF.L.U32 UR11, UR10, 0xb, URZ ;  /* 0x0000000b0a0b7899 */ /* 0x000fe400080006ff */
[----:B------:R-:W-:Y:S02]  /*0580*/  USHF.L.U32 UR10, UR10, 0x1, URZ ;  /* 0x000000010a0a7899 */ /* 0x000fe400080006ff */
[----:B-1----:R-:W-:Y:S01]  /*0590*/  ULEA UR5, UR5, UR7, 0x18 ;  /* 0x0000000705057291 */ /* 0x002fe2000f8ec0ff */
[----:B------:R-:W1:Y:S11]  /*05a0*/  FENCE.VIEW.ASYNC.S ;  /* 0x00000000000073c6 */ /* 0x000e760000000000 */
[----:B-1----:R1:W2:Y:S01]  /*05b0*/  SYNCS.EXCH.64 URZ, [UR5], UR10 ;  /* 0x0000000a05ff75b2 */ /* 0x0022a20008000100 */
[----:B------:R1:W3:Y:S01]  /*05c0*/  SYNCS.EXCH.64 URZ, [UR5+0x30], UR10 ;  /* 0x0000300a05ff75b2 */ /* 0x0002e20008000100 */
[----:B------:R1:W4:Y:S01]  /*05d0*/  SYNCS.EXCH.64 URZ, [UR5+0x8], UR10 ;  /* 0x0000080a05ff75b2 */ /* 0x0003220008000100 */
[----:B------:R1:W1:Y:S01]  /*05e0*/  SYNCS.EXCH.64 URZ, [UR5+0x38], UR10 ;  /* 0x0000380a05ff75b2 */ /* 0x0002620008000100 */
        /* <DEDUP_REMOVED lines=8> */
[----:B------:R-:W-:Y:S01]  /*0670*/  NOP ;  /* 0x0000000000007918 */ /* 0x000fe20000000000 */
.L_x_9:
[----:B------:R-:W2:Y:S01]  /*0680*/  SHFL.IDX PT, R2, R65, RZ, 0x1f ;  /* 0x00001fff41027589 */ /* 0x000ea200000e0000 */
[----:B------:R-:W-:Y:S01]  /*0690*/  NOP ;  /* 0x0000000000007918 */ /* 0x000fe20000000000 */
[----:B--2---:R-:W-:-:S13]  /*06a0*/  ISETP.NE.AND P0, PT, R2, 0x1, PT ;  /* 0x000000010200780c */ /* 0x004fda0003f05270 */
[----:B------:R-:W-:Y:S05]  /*06b0*/  @P0 BRA `(.L_x_10) ;  /* 0x0000000000500947 */ /* 0x000fea0003800000 */
[----:B------:R-:W2:Y:S01]  /*06c0*/  S2UR UR7, SR_CgaCtaId ;  /* 0x00000000000779c3 */ /* 0x000ea20000008800 */
[----:B------:R-:W-:Y:S01]  /*06d0*/  UMOV UR9, 0x400 ;  /* 0x0000040000097882 */ /* 0x000fe20000000000 */
[----:B-1----:R-:W-:Y:S01]  /*06e0*/  UMOV UR5, 0x20 ;  /* 0x0000002000057882 */ /* 0x002fe20000000000 */
[----:B------:R-:W-:Y:S01]  /*06f0*/  UMOV UR4, 0x80 ;  /* 0x0000008000047882 */ /* 0x000fe20000000000 */
[----:B------:R-:W-:-:S04]  /*0700*/  UIADD3 UR10, UPT, UPT, -UR5, 0x100000, URZ ;  /* 0x00100000050a7890 */ /* 0x000fc8000fffe1ff */
[----:B------:R-:W-:Y:S02]  /*0710*/  USHF.L.U32 UR11, UR10, 0xb, URZ ;  /* 0x0000000b0a0b7899 */ /* 0x000fe400080006ff */
[----:B------:R-:W-:Y:S02]  /*0720*/  USHF.L.U32 UR10, UR10, 0x1, URZ ;  /* 0x000000010a0a7899 */ /* 0x000fe400080006ff */
[----:B------:R-:W-:-:S04]  /*0730*/  UIADD3 UR4, UPT, UPT, -UR4, 0x100000, URZ ;  /* 0x0010000004047890 */ /* 0x000fc8000fffe1ff */
[----:B------:R-:W-:Y:S02]  /*0740*/  USHF.L.U32 UR5, UR4, 0xb, URZ ;  /* 0x0000000b04057899 */ /* 0x000fe400080006ff */
[----:B------:R-:W-:Y:S01]  /*0750*/  USHF.L.U32 UR4, UR4, 0x1, URZ ;  /* 0x0000000104047899 */ /* 0x000fe200080006ff */
[----:B------:R-:W-:Y:S01]  /*0760*/  ELECT P0, URZ, PT ;  /* 0x0000000000ff782f */ /* 0x000fe20003800000 */
[----:B--2---:R-:W-:Y:S01]  /*0770*/  ULEA UR7, UR7, UR9, 0x18 ;  /* 0x0000000907077291 */ /* 0x004fe2000f8ec0ff */
[----:B------:R-:W1:Y:S11]  /*0780*/  FENCE.VIEW.ASYNC.S ;  /* 0x00000000000073c6 */ /* 0x000e760000000000 */
[----:B-1----:R2:W1:Y:S01]  /*0790*/  SYNCS.EXCH.64 URZ, [UR7+0x60], UR10 ;  /* 0x0000600a07ff75b2 */ /* 0x0024620008000100 */
[----:B------:R2:W1:Y:S01]  /*07a0*/  SYNCS.EXCH.64 URZ, [UR7+0x78], UR4 ;  /* 0x0000780407ff75b2 */ /* 0x0004620008000100 */
[----:B------:R2:W1:Y:S01]  /*07b0*/  SYNCS.EXCH.64 URZ, [UR7+0x68], UR10 ;  /* 0x0000680a07ff75b2 */ /* 0x0004620008000100 */
[----:B------:R2:W1:Y:S01]  /*07c0*/  SYNCS.EXCH.64 URZ, [UR7+0x80], UR4 ;  /* 0x0000800407ff75b2 */ /* 0x0004620008000100 */
[----:B------:R2:W1:Y:S01]  /*07d0*/  SYNCS.EXCH.64 URZ, [UR7+0x70], UR10 ;  /* 0x0000700a07ff75b2 */ /* 0x0004620008000100 */
[----:B------:R2:W1:Y:S02]  /*07e0*/  SYNCS.EXCH.64 URZ, [UR7+0x88], UR4 ;  /* 0x0000880407ff75b2 */ /* 0x0004640008000100 */
[----:B--2---:R-:W-:Y:S01]  /*07f0*/  NOP ;  /* 0x0000000000007918 */ /* 0x004fe20000000000 */
.L_x_10:
[----:B------:R-:W2:Y:S01]  /*0800*/  SHFL.IDX PT, R2, R65, RZ, 0x1f ;  /* 0x00001fff41027589 */ /* 0x000ea200000e0000 */
[----:B------:R-:W-:Y:S01]  /*0810*/  NOP ;  /* 0x0000000000007918 */ /* 0x000fe20000000000 */
[----:B--2---:R-:W-:-:S13]  /*0820*/  ISETP.NE.AND P0, PT, R2, 0x3, PT ;  /* 0x000000030200780c */ /* 0x004fda0003f05270 */
[----:B------:R-:W-:Y:S05]  /*0830*/  @P0 BRA `(.L_x_11) ;  /* 0x0000000000300947 */ /* 0x000fea0003800000 */
[----:B-1----:R-:W1:Y:S01]  /*0840*/  S2UR UR5, SR_CgaCtaId ;  /* 0x00000000000579c3 */ /* 0x002e620000008800 */
        /* <DEDUP_REMOVED lines=8> */
[----:B-1----:R2:W1:Y:S01]  /*08d0*/  SYNCS.EXCH.64 URZ, [UR5+0x90], UR10 ;  /* 0x0000900a05ff75b2 */ /* 0x0024620008000100 */
[----:B------:R2:W1:Y:S02]  /*08e0*/  SYNCS.EXCH.64 URZ, [UR5+0x98], UR10 ;  /* 0x0000980a05ff75b2 */ /* 0x0004640008000100 */
[----:B--2---:R-:W-:Y:S01]  /*08f0*/  NOP ;  /* 0x0000000000007918 */ /* 0x004fe20000000000 */
.L_x_11:
[----:B------:R-:W2:Y:S01]  /*0900*/  SHFL.IDX PT, R2, R65, RZ, 0x1f ;  /* 0x00001fff41027589 */ /* 0x000ea200000e0000 */
[----:B------:R-:W-:Y:S01]  /*0910*/  NOP ;  /* 0x0000000000007918 */ /* 0x000fe20000000000 */
[----:B--2---:R-:W-:-:S13]  /*0920*/  ISETP.NE.AND P0, PT, R2, 0x4, PT ;  /* 0x000000040200780c */ /* 0x004fda0003f05270 */
[----:B------:R-:W-:Y:S05]  /*0930*/  @P0 BRA `(.L_x_12) ;  /* 0x00000000004c0947 */ /* 0x000fea0003800000 */
[----:B-1----:R-:W1:Y:S01]  /*0940*/  S2UR UR5, SR_CgaCtaId ;  /* 0x00000000000579c3 */ /* 0x002e620000008800 */
[----:B------:R-:W-:Y:S01]  /*0950*/  UMOV UR9, 0x100 ;  /* 0x0000010000097882 */ /* 0x000fe20000000000 */
[----:B------:R-:W-:Y:S01]  /*0960*/  UMOV UR7, 0x400 ;  /* 0x0000040000077882 */ /* 0x000fe20000000000 */
[----:B------:R-:W-:Y:S01]  /*0970*/  USEL UR9, UR9, 0xe0, UP2 ;  /* 0x000000e009097887 */ /* 0x000fe20009000000 */
[----:B------:R-:W-:Y:S01]  /*0980*/  UMOV UR4, 0x1 ;  /* 0x0000000100047882 */ /* 0x000fe20000000000 */
[----:B------:R-:W-:Y:S01]  /*0990*/  ELECT P0, URZ, PT ;  /* 0x0000000000ff782f */ /* 0x000fe20003800000 */
[----:B------:R-:W-:-:S04]  /*09a0*/  UIADD3 UR10, UPT, UPT, -UR4, 0x100000, URZ ;  /* 0x00100000040a7890 */ /* 0x000fc8000fffe1ff */
[----:B------:R-:W-:Y:S02]  /*09b0*/  USHF.L.U32 UR11, UR10, 0xb, URZ ;  /* 0x0000000b0a0b7899 */ /* 0x000fe400080006ff */
[----:B------:R-:W-:Y:S02]  /*09c0*/  USHF.L.U32 UR10, UR10, 0x1, URZ ;  /* 0x000000010a0a7899 */ /* 0x000fe400080006ff */
[----:B------:R-:W-:-:S04]  /*09d0*/  UIADD3 UR12, UPT, UPT, -UR9, 0x100000, URZ ;  /* 0x00100000090c7890 */ /* 0x000fc8000fffe1ff */
[----:B------:R-:W-:Y:S02]  /*09e0*/  USHF.L.U32 UR13, UR12, 0xb, URZ ;  /* 0x0000000b0c0d7899 */ /* 0x000fe400080006ff */
[----:B------:R-:W-:Y:S02]  /*09f0*/  USHF.L.U32 UR12, UR12, 0x1, URZ ;  /* 0x000000010c0c7899 */ /* 0x000fe400080006ff */
[----:B-1----:R-:W-:Y:S01]  /*0a00*/  ULEA UR5, UR5, UR7, 0x18 ;  /* 0x0000000705057291 */ /* 0x002fe2000f8ec0ff */
[----:B------:R-:W1:Y:S11]  /*0a10*/  FENCE.VIEW.ASYNC.S ;  /* 0x00000000000073c6 */ /* 0x000e760000000000 */
[----:B-1----:R2:W1:Y:S01]  /*0a20*/  SYNCS.EXCH.64 URZ, [UR5+0xa0], UR10 ;  /* 0x0000a00a05ff75b2 */ /* 0x0024620008000100 */
[----:B------:R2:W1:Y:S01]  /*0a30*/  SYNCS.EXCH.64 URZ, [UR5+0xb0], UR12 ;  /* 0x0000b00c05ff75b2 */ /* 0x0004620008000100 */
[----:B------:R2:W1:Y:S01]  /*0a40*/  SYNCS.EXCH.64 URZ, [UR5+0xa8], UR10 ;  /* 0x0000a80a05ff75b2 */ /* 0x0004620008000100 */
[----:B------:R2:W1:Y:S02]  /*0a50*/  SYNCS.EXCH.64 URZ, [UR5+0xb8], UR12 ;  /* 0x0000b80c05ff75b2 */ /* 0x0004640008000100 */
[----:B--2---:R-:W-:Y:S01]  /*0a60*/  NOP ;  /* 0x0000000000007918 */ /* 0x004fe20000000000 */
.L_x_12:
        /* <DEDUP_REMOVED lines=22> */
[----:B------:R2:W1:Y:S01]  /*0bd0*/  SYNCS.EXCH.64 URZ, [UR7+0xf0], UR4 ;  /* 0x0000f00407ff75b2 */ /* 0x0004620008000100 */
[----:B------:R2:W1:Y:S01]  /*0be0*/  SYNCS.EXCH.64 URZ, [UR7+0xd8], UR10 ;  /* 0x0000d80a07ff75b2 */ /* 0x0004620008000100 */
[----:B------:R2:W1:Y:S02]  /*0bf0*/  SYNCS.EXCH.64 URZ, [UR7+0xf8], UR4 ;  /* 0x0000f80407ff75b2 */ /* 0x0004640008000100 */
[----:B--2---:R-:W-:Y:S01]  /*0c00*/  NOP ;  /* 0x0000000000007918 */ /* 0x004fe20000000000 */
.L_x_13:
        /* <DEDUP_REMOVED lines=18> */
.L_x_14:
[----:B-1----:R-:W1:Y:S01]  /*0d30*/  S2UR UR5, SR_CTAID.X ;  /* 0x00000000000579c3 */ /* 0x002e620000002500 */
[----:B------:R-:W-:-:S05]  /*0d40*/  CS2R.32 R59, SR_CgaSize ;  /* 0x00000000003b7805 */ /* 0x000fca0000008a00 */
[----:B------:R-:W-:-:S05]  /*0d50*/  IMAD R59, R59, -0xa0, RZ ;  /* 0xffffff603b3b7824 */ /* 0x000fca00078e02ff */
[----:B------:R-:W-:-:S14]  /*0d60*/  R2UR UR9, R59 ;  /* 0x000000003b0972ca */ /* 0x000fdc00000e0000 */
[----:B------:R-:W2:Y:S01]  /*0d70*/  LDCU UR9, c[0x0][UR9+0x2b0] ;  /* 0x00005600090977ac */ /* 0x000ea20008000800 */
[----:B------:R-:W-:Y:S01]  /*0d80*/  NOP ;  /* 0x0000000000007918 */ /* 0x000fe20000000000 */
[----:B------:R-:W-:-:S05]  /*0d90*/  CS2R.32 R59, SR_CgaSize ;  /* 0x00000000003b7805 */ /* 0x000fca0000008a00 */
[----:B------:R-:W-:-:S05]  /*0da0*/  IMAD R59, R59, -0xa0, RZ ;  /* 0xffffff603b3b7824 */ /* 0x000fca00078e02ff */
[----:B------:R-:W-:-:S14]  /*0db0*/  R2UR UR7, R59 ;  /* 0x000000003b0772ca */ /* 0x000fdc00000e0000 */
[----:B------:R-:W3:Y:S01]  /*0dc0*/  LDCU UR7, c[0x0][UR7+0x2b4] ;  /* 0x00005680070777ac */ /* 0x000ee20008000800 */
[----:B------:R-:W4:Y:S08]  /*0dd0*/  S2UR UR4, SR_CTAID.Y ;  /* 0x00000000000479c3 */ /* 0x000f300000002600 */
[----:B------:R-:W3:Y:S01]  /*0de0*/  LDC R10, c[0x0][0xb24] ;  /* 0x0002c900ff0a7b82 */ /* 0x000ee20000000800 */
[----:B-1----:R-:W-:-:S02]  /*0df0*/  I2FP.F32.U32 R59, UR5 ;  /* 0x00000005003b7c45 */ /* 0x002fc40008201000 */
[----:B------:R-:W-:-:S05]  /*0e00*/  CS2R.32 R3, SR_CgaSize ;  /* 0x0000000000037805 */ /* 0x000fca0000008a00 */
[----:B------:R-:W-:-:S06]  /*0e10*/  IMAD R3, R3, -0xa0, RZ ;  /* 0xffffff6003037824 */ /* 0x000fcc00078e02ff */
[----:B------:R-:W1:Y:S01]  /*0e20*/  LDC R3, c[0x0][R3+0x2a0] ;  /* 0x0000a80003037b82 */ /* 0x000e620000000800 */
[----:B------:R-:W-:Y:S01]  /*0e30*/  MOV R21, UR5 ;  /* 0x0000000500157c02 */ /* 0x000fe20008000f00 */
[----:B--2---:R-:W-:Y:S01]  /*0e40*/  FMUL R59, R59, UR9 ;  /* 0x000000093b3b7c20 */ /* 0x004fe20008400000 */
[----:B----4-:R-:W-:Y:S02]  /*0e50*/  I2FP.F32.U32 R58, UR4 ;  /* 0x00000004003a7c45 */ /* 0x010fe40008201000 */
[----:B------:R-:W-:-:S05]  /*0e60*/  CS2R.32 R2, SR_CgaSize ;  /* 0x0000000000027805 */ /* 0x000fca0000008a00 */
[----:B------:R-:W-:-:S06]  /*0e70*/  IMAD R2, R2, -0xa0, RZ ;  /* 0xffffff6002027824 */ /* 0x000fcc00078e02ff */
[----:B------:R-:W2:Y:S01]  /*0e80*/  LDC R2, c[0x0][R2+0x2a4] ;  /* 0x0000a90002027b82 */ /* 0x000ea20000000800 */
[----:B------:R-:W-:Y:S01]  /*0e90*/  MOV R20, UR4 ;  /* 0x0000000400147c02 */ /* 0x000fe20008000f00 */
[----:B------:R-:W4:Y:S01]  /*0ea0*/  F2I.U32.TRUNC.NTZ R59, R59 ;  /* 0x0000003b003b7305 */ /* 0x000f22000020f000 */
[----:B---3--:R-:W-:-:S05]  /*0eb0*/  FMUL R58, R58, UR7 ;  /* 0x000000073a3a7c20 */ /* 0x008fca0008400000 */
[----:B------:R-:W-:Y:S01]  /*0ec0*/  BAR.SYNC.DEFER_BLOCKING 0x0 ;  /* 0x0000000000007b1d */ /* 0x000fe20000010000 */
[----:B------:R-:W-:-:S05]  /*0ed0*/  ISETP.GE.AND P0, PT, R10, 0x1, PT ;  /* 0x000000010a00780c */ /* 0x000fca0003f06270 */
[----:B------:R-:W3:Y:S02]  /*0ee0*/  F2I.U32.TRUNC.NTZ R58, R58 ;  /* 0x0000003a003a7305 */ /* 0x000ee4000020f000 */
[----:B------:R-:W2:Y:S01]  /*0ef0*/  S2UR UR36, SR_CTAID.Z ;  /* 0x00000000002479c3 */ /* 0x000ea20000002700 */
[----:B----4-:R-:W-:-:S05]  /*0f00*/  IADD3 R59, PT, PT, -R59, RZ, RZ ;  /* 0x000000ff3b3b7210 */ /* 0x010fca0007ffe1ff */
[----:B-1----:R-:W-:Y:S01]  /*0f10*/  IMAD R59, R3, R59, UR5 ;  /* 0x00000005033b7e24 */ /* 0x002fe2000f8e023b */
[----:B---3--:R-:W-:-:S05]  /*0f20*/  IADD3 R58, PT, PT, -R58, RZ, RZ ;  /* 0x000000ff3a3a7210 */ /* 0x008fca0007ffe1ff */
[----:B--2---:R-:W-:Y:S01]  /*0f30*/  IMAD R58, R2, R58, UR4 ;  /* 0x00000004023a7e24 */ /* 0x004fe2000f8e023a */
[----:B------:R-:W-:Y:S06]  /*0f40*/  @!P0 BRA `(.L_x_15) ;  /* 0x0000000000b88947 */ /* 0x000fec0003800000 */
[----:B------:R-:W1:Y:S01]  /*0f50*/  LDC.64 R4, c[0x0][0xb18] ;  /* 0x0002c600ff047b82 */ /* 0x000e620000000a00 */
[----:B------:R-:W-:-:S07]  /*0f60*/  ISETP.NE.AND P0, PT, R10, 0x1, PT ;  /* 0x000000010a00780c */ /* 0x000fce0003f05270 */
[----:B------:R-:W2:Y:S08]  /*0f70*/  LDC R9, c[0x0][0xb0c] ;  /* 0x0002c300ff097b82 */ /* 0x000eb00000000800 */
[----:B------:R-:W3:Y:S08]  /*0f80*/  LDC R12, c[0x0][0x370] ;  /* 0x0000dc00ff0c7b82 */ /* 0x000ef00000000800 */
[----:B------:R-:W4:Y:S01]  /*0f90*/  LDC R11, c[0x0][0x374] ;  /* 0x0000dd00ff0b7b82 */ /* 0x000f220000000800 */
[----:B-1----:R-:W-:-:S07]  /*0fa0*/  ISETP.NE.AND P1, PT, R4, 0x1, PT ;  /* 0x000000010400780c */ /* 0x002fce0003f25270 */
[----:B------:R-:W3:Y:S01]  /*0fb0*/  LDC.64 R6, c[0x0][0xb10] ;  /* 0x0002c400ff067b82 */ /* 0x000ee20000000a00 */
[----:B--2---:R-:W-:-:S07]  /*0fc0*/  ISETP.NE.AND P2, PT, R9, 0x1, PT ;  /* 0x000000010900780c */ /* 0x004fce0003f45270 */
[----:B------:R-:W1:Y:S08]  /*0fd0*/  LDC R8, c[0x0][0xb20] ;  /* 0x0002c800ff087b82 */ /* 0x000e700000000800 */
[----:B------:R-:W2:Y:S01]  /*0fe0*/  LDC.64 R2, c[0x0][0xb28] ;  /* 0x0002ca00ff027b82 */ /* 0x000ea20000000a00 */
[----:B----4-:R-:W-:-:S04]  /*0ff0*/  IMAD.HI.U32 R13, R11, R5, RZ ;  /* 0x000000050b0d7227 */ /* 0x010fc800078e00ff */
[----:B------:R-:W-:-:S04]  /*1000*/  IMAD.HI.U32 R5, R20, R5, RZ ;  /* 0x0000000514057227 */ /* 0x000fc800078e00ff */
[----:B---3--:R-:W-:-:S05]  /*1010*/  IMAD.HI.U32 R14, R12, R6, RZ ;  /* 0x000000060c0e7227 */ /* 0x008fca00078e00ff */
[-C--:B------:R-:W-:Y:S01]  /*1020*/  @P2 SHF.R.U32.HI R12, RZ, R7.reuse, R14 ;  /* 0x00000007ff0c2219 */ /* 0x080fe2000001160e */
[----:B------:R-:W-:Y:S01]  /*1030*/  IMAD.HI.U32 R14, R21, R6, RZ ;  /* 0x00000006150e7227 */ /* 0x000fe200078e00ff */
[-C--:B-1----:R-:W-:Y:S02]  /*1040*/  @P1 SHF.R.U32.HI R11, RZ, R8.reuse, R13 ;  /* 0x00000008ff0b1219 */ /* 0x082fe4000001160d */
[----:B------:R-:W-:Y:S02]  /*1050*/  SHF.R.U32.HI R5, RZ, R8, R5 ;  /* 0x00000008ff057219 */ /* 0x000fe40000011605 */
[----:B------:R-:W-:Y:S02]  /*1060*/  SHF.R.U32.HI R14, RZ, R7, R14 ;  /* 0x00000007ff0e7219 */ /* 0x000fe4000001160e */
[----:B------:R-:W-:Y:S01]  /*1070*/  SEL R5, R20, R5, !P1 ;  /* 0x0000000514057207 */ /* 0x000fe20004800000 */
[----:B--2---:R-:W-:Y:S01]  /*1080*/  IMAD.HI.U32 R13, R11, R2, RZ ;  /* 0x000000020b0d7227 */ /* 0x004fe200078e00ff */
[----:B------:R-:W-:-:S03]  /*1090*/  SEL R14, R21, R14, !P2 ;  /* 0x0000000e150e7207 */ /* 0x000fc60005000000 */
[----:B------:R-:W-:Y:S01]  /*10a0*/  IMAD.HI.U32 R6, R12, R2, RZ ;  /* 0x000000020c067227 */ /* 0x000fe200078e00ff */
[----:B------:R-:W-:-:S04]  /*10b0*/  @P0 SHF.R.U32.HI R11, RZ, R3, R13 ;  /* 0x00000003ff0b0219 */ /* 0x000fc8000001160d */
[----:B------:R-:W-:Y:S01]  /*10c0*/  @P0 SHF.R.U32.HI R12, RZ, R3, R6 ;  /* 0x00000003ff0c0219 */ /* 0x000fe20000011606 */
[----:B------:R-:W-:-:S04]  /*10d0*/  IMAD R11, R11, R10, RZ ;  /* 0x0000000a0b0b7224 */ /* 0x000fc800078e02ff */
[----:B------:R-:W-:Y:S01]  /*10e0*/  IMAD R6, R12, R10, RZ ;  /* 0x0000000a0c067224 */ /* 0x000fe200078e02ff */
[----:B------:R-:W-:-:S04]  /*10f0*/  ISETP.GE.AND P1, PT, R5, R11, PT ;  /* 0x0000000b0500720c */ /* 0x000fc80003f26270 */
[----:B------:R-:W-:Y:S01]  /*1100*/  ISETP.GE.OR P1, PT, R14, R6, P1 ;  /* 0x000000060e00720c */ /* 0x000fe20000f26670 */
[----:B------:R-:W-:-:S05]  /*1110*/  IMAD.HI.U32 R6, R5, R2, RZ ;  /* 0x0000000205067227 */ /* 0x000fca00078e00ff */
[----:B------:R-:W-:-:S04]  /*1120*/  SHF.R.U32.HI R6, RZ, R3, R6 ;  /* 0x00000003ff067219 */ /* 0x000fc80000011606 */
[----:B------:R-:W-:-:S03]  /*1130*/  SEL R6, R5, R6, !P0 ;  /* 0x0000000605067207 */ /* 0x000fc60004000000 */
[----:B------:R-:W-:Y:S01]  /*1140*/  @!P1 IMAD.HI.U32 R7, R14, R2, RZ ;  /* 0x000000020e079227 */ /* 0x000fe200078e00ff */
[----:B------:R-:W-:-:S04]  /*1150*/  IADD3 R2, PT, PT, -R6, RZ, RZ ;  /* 0x000000ff06027210 */ /* 0x000fc80007ffe1ff */
[----:B------:R-:W-:Y:S01]  /*1160*/  @!P1 SHF.R.U32.HI R3, RZ, R3, R7 ;  /* 0x00000003ff039219 */ /* 0x000fe20000011607 */
[----:B------:R-:W-:Y:S01]  /*1170*/  IMAD R2, R10, R2, R5 ;  /* 0x000000020a027224 */ /* 0x000fe200078e0205 */
[----:B------:R-:W-:Y:S02]  /*1180*/  IADD3 R7, PT, PT, -R5, RZ, RZ ;  /* 0x000000ff05077210 */ /* 0x000fe40007ffe1ff */
[----:B------:R-:W-:-:S03]  /*1190*/  @!P1 SEL R3, R14, R3, !P0 ;  /* 0x000000030e039207 */ /* 0x000fc60004000000 */
[----:B------:R-:W-:Y:S02]  /*11a0*/  IMAD R7, R4, R7, R20 ;  /* 0x0000000704077224 */ /* 0x000fe400078e0214 */
[--C-:B------:R-:W-:Y:S02]  /*11b0*/  @!P1 IMAD.IADD R6, R6, 0x1, -R3.reuse ;  /* 0x0000000106069824 */ /* 0x100fe400078e0a03 */
[----:B------:R-:W-:Y:S01]  /*11c0*/  @!P1 IMAD R3, R2, R12, R3 ;  /* 0x0000000c02039224 */ /* 0x000fe200078e0203 */
[----:B------:R-:W-:Y:S01]  /*11d0*/  IADD3 R2, PT, PT, -R14, RZ, RZ ;  /* 0x000000ff0e027210 */ /* 0x000fe20007ffe1ff */
[----:B------:R-:W-:Y:S02]  /*11e0*/  @!P1 IMAD R5, R6, R10, R14 ;  /* 0x0000000a06059224 */ /* 0x000fe400078e020e */
[----:B------:R-:W-:Y:S02]  /*11f0*/  @!P1 IMAD.MOV.U32 R14, RZ, RZ, R3 ;  /* 0x000000ffff0e9224 */ /* 0x000fe400078e0003 */
[----:B------:R-:W-:-:S02]  /*1200*/  IMAD R2, R9, R2, R21 ;  /* 0x0000000209027224 */ /* 0x000fc400078e0215 */
[----:B------:R-:W-:Y:S02]  /*1210*/  IMAD R20, R5, R4, R7 ;  /* 0x0000000405147224 */ /* 0x000fe400078e0207 */
[----:B------:R-:W-:Y:S02]  /*1220*/  IMAD R21, R14, R9, R2 ;  /* 0x000000090e157224 */ /* 0x000fe400078e0202 */
.L_x_15:
[----:B------:R-:W1:Y:S01]  /*1230*/  LDCU UR4, c[0x0][0xb30] ;  /* 0x00016600ff0477ac */ /* 0x000e620008000800 */
[----:B------:R-:W2:Y:S08]  /*1240*/  S2UR UR37, SR_CgaCtaId ;  /* 0x00000000002579c3 */ /* 0x000eb00000008800 */
[----:B------:R-:W3:Y:S01]  /*1250*/  LDC R26, c[0x0][0xb24] ;  /* 0x0002c900ff1a7b82 */ /* 0x000ee20000000800 */
[----:B-1----:R-:W-:-:S09]  /*1260*/  UISETP.NE.AND UP1, UPT, UR4, 0x1, UPT ;  /* 0x000000010400788c */ /* 0x002fd2000bf25270 */
[----:B--2---:R-:W-:Y:S05]  /*1270*/  BRA.U UP1, `(.L_x_16) ;  /* 0x0000000101407547 */ /* 0x004fea000b800000 */
[----:B------:R-:W1:Y:S08]  /*1280*/  LDC.64 R4, c[0x0][0xb10] ;  /* 0x0002c400ff047b82 */ /* 0x000e700000000a00 */
[----:B------:R-:W2:Y:S08]  /*1290*/  LDC.64 R2, c[0x0][0xb18] ;  /* 0x0002c600ff027b82 */ /* 0x000eb00000000a00 */
[----:B------:R-:W4:Y:S08]  /*12a0*/  LDC R6, c[0x0][0xb20] ;  /* 0x0002c800ff067b82 */ /* 0x000f300000000800 */
[----:B------:R-:W3:Y:S01]  /*12b0*/  LDC R7, c[0x0][0xb0c] ;  /* 0x0002c300ff077b82 */ /* 0x000ee20000000800 */
[----:B-1----:R-:W-:-:S05]  /*12c0*/  IMAD.HI.U32 R4, R21, R4, RZ ;  /* 0x0000000415047227 */ /* 0x002fca00078e00ff */
[----:B------:R-:W-:Y:S01]  /*12d0*/  SHF.R.U32.HI R4, RZ, R5, R4 ;  /* 0x00000005ff047219 */ /* 0x000fe20000011604 */
[----:B--2---:R-:W-:Y:S01]  /*12e0*/  IMAD.HI.U32 R3, R20, R3, RZ ;  /* 0x0000000314037227 */ /* 0x004fe200078e00ff */
[----:B------:R-:W-:-:S04]  /*12f0*/  ISETP.NE.AND P0, PT, R2, 0x1, PT ;  /* 0x000000010200780c */ /* 0x000fc80003f05270 */
[----:B----4-:R-:W-:-:S04]  /*1300*/  SHF.R.U32.HI R3, RZ, R6, R3 ;  /* 0x00000006ff037219 */ /* 0x010fc80000011603 */
[----:B------:R-:W-:Y:S02]  /*1310*/  SEL R3, R20, R3, !P0 ;  /* 0x0000000314037207 */ /* 0x000fe40004000000 */
[----:B---3--:R-:W-:-:S04]  /*1320*/  ISETP.NE.AND P1, PT, R7, 0x1, PT ;  /* 0x000000010700780c */ /* 0x008fc80003f25270 */
[----:B------:R-:W-:-:S05]  /*1330*/  SEL R4, R21, R4, !P1 ;  /* 0x0000000415047207 */ /* 0x000fca0004800000 */
[----:B------:R-:W-:Y:S02]  /*1340*/  IMAD.IADD R5, R3, 0x1, -R4 ;  /* 0x0000000103057824 */ /* 0x000fe400078e0a04 */
[----:B------:R-:W-:Y:S02]  /*1350*/  IMAD.IADD R3, R4, 0x1, -R3 ;  /* 0x0000000104037824 */ /* 0x000fe400078e0a03 */
[----:B------:R-:W-:Y:S02]  /*1360*/  IMAD R21, R5, R7, R21 ;  /* 0x0000000705157224 */ /* 0x000fe400078e0215 */
[----:B------:R-:W-:-:S07]  /*1370*/  IMAD R20, R3, R2, R20 ;  /* 0x0000000203147224 */ /* 0x000fce00078e0214 */
.L_x_16:
[----:B------:R-:W-:Y:S01]  /*1380*/  BAR.SYNC.DEFER_BLOCKING 0x0 ;  /* 0x0000000000007b1d */ /* 0x000fe20000010000 */
[----:B------:R-:W-:Y:S01]  /*1390*/  UISETP.NE.AND UP1, UPT, UR8, 0x2, UPT ;  /* 0x000000020800788c */ /* 0x000fe2000bf25270 */
[----:B------:R-:W-:Y:S02]  /*13a0*/  ISETP.NE.OR P5, PT, R0, 0x2, !P5 ;  /* 0x000000020000780c */ /* 0x000fe40006fa5670 */
[----:B------:R-:W-:-:S06]  /*13b0*/  LOP3.LUT R2, R70, 0x1f, RZ, 0xc0, !PT ;  /* 0x0000001f46027812 */ /* 0x000fcc00078ec0ff */
[----:B------:R-:W-:Y:S05]  /*13c0*/  BRA.U UP1, `(.L_x_17) ;  /* 0x00000011019c7547 */ /* 0x000fea000b800000 */
[----:B------:R-:W1:Y:S01]  /*13d0*/  LDCU UR13, c[0x0][0x38c] ;  /* 0x00007180ff0d77ac */ /* 0x000e620008000800 */
[----:B------:R-:W2:Y:S01]  /*13e0*/  LDC R8, c[0x0][0x370] ;  /* 0x0000dc00ff087b82 */ /* 0x000ea20000000800 */
[----:B------:R-:W-:Y:S01]  /*13f0*/  PLOP3.LUT P1, PT, PT, PT, UP2, 0x80, 0x8 ;  /* 0x000000000008781c */ /* 0x000fe20003f2f028 */
[----:B------:R-:W-:Y:S01]  /*1400*/  IMAD.MOV.U32 R15, RZ, RZ, 0x1 ;  /* 0x00000001ff0f7424 */ /* 0x000fe200078e00ff */
[----:B------:R-:W-:Y:S01]  /*1410*/  ISETP.EQ.OR P4, PT, R2, RZ, P5 ;  /* 0x000000ff0200720c */ /* 0x000fe20002f82670 */
[----:B------:R-:W-:Y:S01]  /*1420*/  IMAD.MOV.U32 R14, RZ, RZ, RZ ;  /* 0x000000ffff0e7224 */ /* 0x000fe200078e00ff */
[----:B------:R-:W-:Y:S02]  /*1430*/  PLOP3.LUT P1, PT, P1, PT, PT, 0x8, 0x80 ;  /* 0x000000000080781c */ /* 0x000fe40000f2e170 */
[----:B------:R-:W-:Y:S01]  /*1440*/  CS2R R12, SRZ ;  /* 0x00000000000c7805 */ /* 0x000fe2000001ff00 */
[----:B------:R-:W-:Y:S01]  /*1450*/  IMAD.MOV.U32 R11, RZ, RZ, 0x1 ;  /* 0x00000001ff0b7424 */ /* 0x000fe200078e00ff */
[----:B------:R-:W4:Y:S01]  /*1460*/  LDC R0, c[0x0][0x374] ;  /* 0x0000dd00ff007b82 */ /* 0x000f220000000800 */
[----:B------:R-:W2:Y:S01]  /*1470*/  LDCU.64 UR22, c[0x0][0x348] ;  /* 0x00006900ff1677ac */ /* 0x000ea20008000a00 */
[----:B------:R-:W-:Y:S01]  /*1480*/  UMOV UR6, URZ ;  /* 0x000000ff00067c82 */ /* 0x000fe20008000000 */
[----:B-1----:R-:W-:-:S04]  /*1490*/  UIADD3 UR5, UPT, UPT, UR13, 0x1f, URZ ;  /* 0x0000001f0d057890 */ /* 0x002fc8000fffe0ff */
[----:B------:R-:W-:-:S04]  /*14a0*/  USHF.R.S32.HI UR4, URZ, 0x1f, UR5 ;  /* 0x0000001fff047899 */ /* 0x000fc80008011405 */
[----:B------:R-:W-:-:S04]  /*14b0*/  ULEA.HI UR4, UR4, UR5, URZ, 0x5 ;  /* 0x0000000504047291 */ /* 0x000fc8000f8f28ff */
[----:B------:R-:W-:Y:S02]  /*14c0*/  USHF.R.S32.HI UR15, URZ, 0x5, UR4 ;  /* 0x00000005ff0f7899 */ /* 0x000fe40008011404 */
[----:B------:R-:W-:Y:S02]  /*14d0*/  UIADD3 UR4, UPT, UPT, UR13, -0x1, URZ ;  /* 0xffffffff0d047890 */ /* 0x000fe4000fffe0ff */
[----:B------:R-:W-:Y:S02]  /*14e0*/  UISETP.LT.U32.AND UP0, UPT, UR15, 0x6, UPT ;  /* 0x000000060f00788c */ /* 0x000fe4000bf01070 */
[----:B------:R-:W-:Y:S02]  /*14f0*/  UISETP.GE.U32.AND UP1, UPT, UR4, -0x3f, UPT ;  /* 0xffffffc10400788c */ /* 0x000fe4000bf26070 */
[----:B------:R-:W-:Y:S02]  /*1500*/  USEL UR14, UR15, 0x6, UP0 ;  /* 0x000000060f0e7887 */ /* 0x000fe40008000000 */
[----:B------:R-:W-:-:S02]  /*1510*/  UIADD3 UR13, UPT, UPT, UR13, 0x3e, URZ ;  /* 0x0000003e0d0d7890 */ /* 0x000fc4000fffe0ff */
[----:B------:R-:W-:Y:S02]  /*1520*/  UIADD3 UR5, UPT, UPT, UR14, -0x1, URZ ;  /* 0xffffffff0e057890 */ /* 0x000fe4000fffe0ff */
[----:B------:R-:W-:-:S03]  /*1530*/  UIADD3 UR7, UPT, UPT, UR15, -UR14, URZ ;  /* 0x8000000e0f077290 */ /* 0x000fc6000fffe0ff */
[----:B------:R-:W-:-:S04]  /*1540*/  @UP1 UIADD3 UR5, UPT, UPT, UR14, URZ, URZ ;  /* 0x000000ff0e051290 */ /* 0x000fc8000fffe0ff */
[----:B--2---:R-:W-:-:S12]  /*1550*/  UIADD3 UR5, UPT, UPT, UR5, 0x1, URZ ;  /* 0x0000000105057890 */ /* 0x004fd8000fffe0ff */
.L_x_35:
[----:B------:R-:W-:Y:S01]  /*1560*/  UISETP.NE.AND UP0, UPT, UR37, URZ, UPT ;  /* 0x000000ff2500728c */ /* 0x000fe2000bf05270 */
[----:B------:R-:W1:Y:S08]  /*1570*/  S2UR UR37, SR_CgaCtaId ;  /* 0x00000000002579c3 */ /* 0x000e700000008800 */
[----:B------:R-:W-:Y:S05]  /*1580*/  BRA.U UP0, `(.L_x_18) ;  /* 0x0000000100347547 */ /* 0x000fea000b800000 */
[----:B------:R-:W2:Y:S01]  /*1590*/  S2R R2, SR_CgaCtaId ;  /* 0x0000000000027919 */ /* 0x000ea20000008800 */
[----:B------:R-:W-:-:S04]  /*15a0*/  MOV R3, 0x400 ;  /* 0x0000040000037802 */ /* 0x000fc80000000f00 */
[----:B--2---:R-:W-:Y:S02]  /*15b0*/  LEA R2, R2, R3, 0x18 ;  /* 0x0000000302027211 */ /* 0x004fe400078ec0ff */
[----:B------:R-:W-:-:S03]  /*15c0*/  SHF.L.U32 R3, R11, 0x1f, RZ ;  /* 0x0000001f0b037819 */ /* 0x000fc600000006ff */
[----:B------:R-:W-:-:S04]  /*15d0*/  IMAD R2, R12, 0x8, R2 ;  /* 0x000000080c027824 */ /* 0x000fc800078e0202 */
[----:B------:R-:W2:Y:S02]  /*15e0*/  SYNCS.PHASECHK.TRANS64.TRYWAIT P0, [R2+URZ+0x110], R3 ;  /* 0x00011003020075a7 */ /* 0x000ea400080011ff */
[----:B--2---:R-:W-:Y:S05]  /*15f0*/  @!P0 BRA `(.L_x_19) ;  /* 0x0000005400f88947 */ /* 0x004fea0003800000 */
.L_x_117:
[----:B------:R-:W-:Y:S01]  /*1600*/  VIADD R12, R12, 0x1 ;  /* 0x000000010c0c7836 */ /* 0x000fe20000000000 */
[----:B------:R2:W-:Y:S04]  /*1610*/  SYNCS.ARRIVE.TRANS64.A1T0 RZ, [R2+URZ+0x100], RZ ;  /* 0x000100ff02ff79a7 */ /* 0x0005e800081000ff */
[----:B------:R-:W-:-:S04]  /*1620*/  ISETP.NE.AND P0, PT, R12, 0x2, PT ;  /* 0x000000020c00780c */ /* 0x000fc80003f05270 */
[----:B------:R-:W-:Y:S02]  /*1630*/  SEL R12, R12, RZ, P0 ;  /* 0x000000ff0c0c7207 */ /* 0x000fe40000000000 */
[----:B--2---:R-:W-:-:S04]  /*1640*/  SEL R2, RZ, 0x1, P0 ;  /* 0x00000001ff027807 */ /* 0x004fc80000000000 */
[----:B------:R-:W-:-:S07]  /*1650*/  LOP3.LUT R11, R11, R2, RZ, 0x3c, !PT ;  /* 0x000000020b0b7212 */ /* 0x000fce00078e3cff */
.L_x_18:
[----:B------:R-:W-:Y:S01]  /*1660*/  UMOV UR4, 0x400 ;  /* 0x0000040000047882 */ /* 0x000fe20000000000 */
[----:B------:R-:W-:Y:S01]  /*1670*/  SHF.L.U32 R2, R15, 0x1f, RZ ;  /* 0x0000001f0f027819 */ /* 0x000fe200000006ff */
[----:B-1----:R-:W-:Y:S01]  /*1680*/  ULEA UR4, UR37, UR4, 0x18 ;  /* 0x0000000425047291 */ /* 0x002fe2000f8ec0ff */
[----:B------:R-:W-:Y:S01]  /*1690*/  R2UR UR35, R21 ;  /* 0x00000000152372ca */ /* 0x000fe200000e0000 */
[----:B------:R-:W-:Y:S01]  /*16a0*/  UISETP.GE.U32.AND UP0, UPT, UR13, 0x3f, UPT ;  /* 0x0000003f0d00788c */ /* 0x000fe2000bf06070 */
[----:B------:R-:W-:Y:S01]  /*16b0*/  R2UR UR11, R20 ;  /* 0x00000000140b72ca */ /* 0x000fe200000e0000 */
[----:B------:R-:W-:Y:S01]  /*16c0*/  ULEA UR8, UR6, UR4, 0x3 ;  /* 0x0000000406087291 */ /* 0x000fe2000f8e18ff */
[----:B------:R-:W-:-:S08]  /*16d0*/  UMOV UR24, URZ ;  /* 0x000000ff00187c82 */ /* 0x000fd00008000000 */
[----:B------:R1:W2:Y:S01]  /*16e0*/  SYNCS.PHASECHK.TRANS64.TRYWAIT P0, [UR8+0x30], R2 ;  /* 0x00003002ff0075a7 */ /* 0x0002a20008001108 */
[----:B------:R-:W-:Y:S02]  /*16f0*/  USHF.L.U32 UR35, UR35, 0x6, URZ ;  /* 0x0000000623237899 */ /* 0x000fe400080006ff */
[----:B------:R-:W-:Y:S01]  /*1700*/  USHF.L.U32 UR11, UR11, 0x6, URZ ;  /* 0x000000060b0b7899 */ /* 0x000fe200080006ff */
[----:B------:R-:W-:Y:S11]  /*1710*/  BRA.U !UP0, `(.L_x_20) ;  /* 0x0000000108a47547 */ /* 0x000ff6000b800000 */
[----:B------:R-:W-:Y:S01]  /*1720*/  UMOV UR16, URZ ;  /* 0x000000ff00107c82 */ /* 0x000fe20008000000 */
[----:B------:R-:W-:-:S05]  /*1730*/  UMOV UR17, UR6 ;  /* 0x0000000600117c82 */ /* 0x000fca0008000000 */
.L_x_25:
[----:B-1----:R-:W-:Y:S01]  /*1740*/  ULEA UR33, UR17, UR4, 0x3 ;  /* 0x0000000411217291 */ /* 0x002fe2000f8e18ff */
[----:B--2---:R-:W-:Y:S01]  /*1750*/  @!P5 MOV R3, 0x2000 ;  /* 0x000020000003d802 */ /* 0x004fe20000000f00 */
[----:B--2---:R-:W-:Y:S10]  /*1760*/  @P0 BRA `(.L_x_21) ;  /* 0x00000000000c0947 */ /* 0x004ff40003800000 */
[----:B------:R-:W-:-:S04]  /*1770*/  SHF.L.U32 R4, R15, 0x1f, RZ ;  /* 0x0000001f0f047819 */ /* 0x000fc800000006ff */
[----:B------:R-:W2:Y:S02]  /*1780*/  SYNCS.PHASECHK.TRANS64.TRYWAIT P0, [UR33+0x30], R4 ;  /* 0x00003004ff0075a7 */ /* 0x000ea40008001121 */
[----:B--2---:R-:W-:Y:S05]  /*1790*/  @!P0 BRA `(.L_x_22) ;  /* 0x0000005400a48947 */ /* 0x004fea0003800000 */
.L_x_21:
[----:B------:R2:W-:Y:S01]  /*17a0*/  @!P5 SYNCS.ARRIVE.TRANS64 RZ, [UR33], R3 ;  /* 0x00000003ffffd9a7 */ /* 0x0005e20008000021 */
[----:B------:R-:W-:Y:S04]  /*17b0*/  BSSY.RECONVERGENT B0, `(.L_x_23) ;  /* 0x0000003000007945 */ /* 0x000fe80003800200 */
[----:B------:R-:W-:Y:S05]  /*17c0*/  @P4 BRA `(.L_x_24) ;  /* 0x0000000000044947 */ /* 0x000fea0003800000 */
[----:B------:R-:W-:Y:S05]  /*17d0*/  BPT.TRAP 0x1 ;  /* 0x000000040000795c */ /* 0x000fea0000300000 */
.L_x_24:
[----:B------:R-:W-:Y:S05]  /*17e0*/  BSYNC.RECONVERGENT B0 ;  /* 0x0000000000007941 */ /* 0x000fea0003800200 */
.L_x_23:
[----:B------:R-:W-:Y:S02]  /*17f0*/  UIADD3 UR6, UPT, UPT, UR17, 0x1, URZ ;  /* 0x0000000111067890 */ /* 0x000fe4000fffe0ff */
[----:B------:R-:W-:Y:S02]  /*1800*/  UIADD3 UR26, UP1, UPT, UR22, 0x80, URZ ;  /* 0x00000080161a7890 */ /* 0x000fe4000ff3e0ff */
[----:B------:R-:W-:Y:S02]  /*1810*/  UISETP.NE.AND UP0, UPT, UR6, 0x6, UPT ;  /* 0x000000060600788c */ /* 0x000fe4000bf05270 */
[----:B------:R-:W-:Y:S02]  /*1820*/  USHF.L.U32 UR34, UR16, 0x5, URZ ;  /* 0x0000000510227899 */ /* 0x000fe400080006ff */
[----:B------:R-:W-:Y:S02]  /*1830*/  USEL UR9, URZ, 0x1, UP0 ;  /* 0x00000001ff097887 */ /* 0x000fe40008000000 */
[----:B------:R-:W-:-:S02]  /*1840*/  USEL UR6, UR6, URZ, UP0 ;  /* 0x000000ff06067287 */ /* 0x000fc40008000000 */
[----:B------:R-:W-:Y:S02]  /*1850*/  UIADD3 UR20, UP0, UPT, UR22, 0x180, URZ ;  /* 0x0000018016147890 */ /* 0x000fe4000ff1e0ff */
[----:B------:R-:W-:Y:S01]  /*1860*/  ULEA UR8, UR6, UR4, 0x3 ;  /* 0x0000000406087291 */ /* 0x000fe2000f8e18ff */
[----:B------:R-:W-:Y:S01]  /*1870*/  LOP3.LUT R15, R15, UR9, RZ, 0x3c, !PT ;  /* 0x000000090f0f7c12 */ /* 0x000fe2000f8e3cff */
[----:B------:R-:W-:Y:S02]  /*1880*/  UIADD3.X UR27, UPT, UPT, URZ, UR23, URZ, UP1, !UPT ;  /* 0x00000017ff1b7290 */ /* 0x000fe40008ffe4ff */
[----:B------:R-:W-:Y:S01]  /*1890*/  UIADD3.X UR21, UPT, UPT, URZ, UR23, URZ, UP0, !UPT ;  /* 0x00000017ff157290 */ /* 0x000fe200087fe4ff */
[----:B-1----:R-:W-:Y:S01]  /*18a0*/  SHF.L.U32 R2, R15, 0x1f, RZ ;  /* 0x0000001f0f027819 */ /* 0x002fe200000006ff */
[----:B------:R-:W-:Y:S01]  /*18b0*/  UMOV UR18, 0x0 ;  /* 0x0000000000127882 */ /* 0x000fe20000000000 */
[----:B------:R-:W-:Y:S01]  /*18c0*/  UMOV UR19, 0x10000000 ;  /* 0x1000000000137882 */ /* 0x000fe20000000000 */
[----:B------:R-:W-:Y:S01]  /*18d0*/  UMOV UR12, UR36 ;  /* 0x00000024000c7c82 */ /* 0x000fe20008000000 */
[----:B------:R1:W1:Y:S01]  /*18e0*/  SYNCS.PHASECHK.TRANS64.TRYWAIT P0, [UR8+0x30], R2 ;  /* 0x00003002ff0075a7 */ /* 0x0002620008001108 */
[----:B------:R-:W-:Y:S01]  /*18f0*/  ULEA UR8, UR17, UR4, 0xc ;  /* 0x0000000411087291 */ /* 0x000fe2000f8e60ff */
[----:B------:R-:W-:Y:S01]  /*1900*/  UMOV UR9, UR33 ;  /* 0x0000002100097c82 */ /* 0x000fe20008000000 */
[----:B------:R-:W-:-:S02]  /*1910*/  UMOV UR10, UR34 ;  /* 0x00000022000a7c82 */ /* 0x000fc40008000000 */
[----:B------:R-:W-:Y:S02]  /*1920*/  UIADD3 UR32, UPT, UPT, UR8, 0x3400, URZ ;  /* 0x0000340008207890 */ /* 0x000fe4000fffe0ff */
[----:B------:R-:W-:Y:S02]  /*1930*/  UIADD3 UR8, UPT, UPT, UR8, 0x9400, URZ ;  /* 0x0000940008087890 */ /* 0x000fe4000fffe0ff */
[----:B------:R-:W-:Y:S01]  /*1940*/  UIADD3 UR16, UPT, UPT, UR16, 0x1, URZ ;  /* 0x0000000110107890 */ /* 0x000fe2000fffe0ff */
[----:B------:R-:W-:Y:S01]  /*1950*/  UMOV UR24, UR5 ;  /* 0x0000000500187c82 */ /* 0x000fe20008000000 */
[----:B------:R-:W-:Y:S02]  /*1960*/  UMOV UR17, UR6 ;  /* 0x0000000600117c82 */ /* 0x000fe40008000000 */
[----:B------:R-:W-:Y:S01]  /*1970*/  UISETP.NE.AND UP0, UPT, UR16, UR5, UPT ;  /* 0x000000051000728c */ /* 0x000fe2000bf05270 */
[----:B------:R1:W-:Y:S02]  /*1980*/  UTMALDG.3D [UR32], [UR26], desc[UR18] ;  /* 0x000012201a0075b4 */ /* 0x0003e40008011000 */
[----:B------:R1:W-:Y:S06]  /*1990*/  UTMALDG.3D [UR8], [UR20], desc[UR18] ;  /* 0x00001208140075b4 */ /* 0x0003ec0008011000 */
[----:B------:R-:W-:Y:S05]  /*19a0*/  BRA.U UP0, `(.L_x_25) ;  /* 0xfffffffd00647547 */ /* 0x000fea000b83ffff */
.L_x_20:
[----:B-1----:R-:W-:Y:S01]  /*19b0*/  ULEA UR8, UR6, UR4, 0x3 ;  /* 0x0000000406087291 */ /* 0x002fe2000f8e18ff */
[----:B------:R-:W-:Y:S01]  /*19c0*/  SHF.L.U32 R2, R15, 0x1f, RZ ;  /* 0x0000001f0f027819 */ /* 0x000fe200000006ff */
[----:B------:R-:W-:Y:S01]  /*19d0*/  @!P1 SYNCS.ARRIVE.TRANS64.A1T0 RZ, [UR4+0x98], RZ ;  /* 0x000098ffffff99a7 */ /* 0x000fe20008100004 */
[----:B------:R-:W-:-:S06]  /*19e0*/  UISETP.GT.AND UP0, UPT, UR15, UR14, UPT ;  /* 0x0000000e0f00728c */ /* 0x000fcc000bf04270 */
[----:B--2---:R1:W2:Y:S03]  /*19f0*/  SYNCS.PHASECHK.TRANS64.TRYWAIT P0, [UR8+0x30], R2 ;  /* 0x00003002ff0075a7 */ /* 0x0042a60008001108 */
[----:B------:R-:W-:Y:S05]  /*1a00*/  BRA.U !UP0, `(.L_x_26) ;  /* 0x0000000108a87547 */ /* 0x000fea000b800000 */
[----:B------:R-:W-:Y:S01]  /*1a10*/  UIADD3 UR21, UPT, UPT, UR7, UR24, URZ ;  /* 0x0000001807157290 */ /* 0x000fe2000fffe0ff */
[----:B------:R-:W-:-:S11]  /*1a20*/  UMOV UR25, UR6 ;  /* 0x0000000600197c82 */ /* 0x000fd60008000000 */
.L_x_31:
[----:B-1----:R-:W-:Y:S01]  /*1a30*/  ULEA UR17, UR25, UR4, 0x3 ;  /* 0x0000000419117291 */ /* 0x002fe2000f8e18ff */
[----:B--2---:R-:W-:Y:S01]  /*1a40*/  @!P5 MOV R3, 0x2000 ;  /* 0x000020000003d802 */ /* 0x004fe20000000f00 */
[----:B--2---:R-:W-:Y:S10]  /*1a50*/  @P0 BRA `(.L_x_27) ;  /* 0x00000000000c0947 */ /* 0x004ff40003800000 */
[----:B------:R-:W-:-:S04]  /*1a60*/  SHF.L.U32 R4, R15, 0x1f, RZ ;  /* 0x0000001f0f047819 */ /* 0x000fc800000006ff */
[----:B------:R-:W2:Y:S02]  /*1a70*/  SYNCS.PHASECHK.TRANS64.TRYWAIT P0, [UR17+0x30], R4 ;  /* 0x00003004ff0075a7 */ /* 0x000ea40008001111 */
[----:B--2---:R-:W-:Y:S05]  /*1a80*/  @!P0 BRA `(.L_x_28) ;  /* 0x0000005400008947 */ /* 0x004fea0003800000 */
.L_x_27:
[----:B------:R2:W-:Y:S01]  /*1a90*/  @!P5 SYNCS.ARRIVE.TRANS64 RZ, [UR17], R3 ;  /* 0x00000003ffffd9a7 */ /* 0x0005e20008000011 */
[----:B------:R-:W-:Y:S04]  /*1aa0*/  BSSY.RECONVERGENT B0, `(.L_x_29) ;  /* 0x0000003000007945 */ /* 0x000fe80003800200 */
[----:B------:R-:W-:Y:S05]  /*1ab0*/  @P4 BRA `(.L_x_30) ;  /* 0x0000000000044947 */ /* 0x000fea0003800000 */
[----:B------:R-:W-:Y:S05]  /*1ac0*/  BPT.TRAP 0x1 ;  /* 0x000000040000795c */ /* 0x000fea0000300000 */
.L_x_30:
[----:B------:R-:W-:Y:S05]  /*1ad0*/  BSYNC.RECONVERGENT B0 ;  /* 0x0000000000007941 */ /* 0x000fea0003800200 */
.L_x_29:
        /* <DEDUP_REMOVED lines=20> */
[----:B------:R-:W-:Y:S01]  /*1c20*/  UIADD3 UR8, UPT, UPT, UR8, 0x9400, URZ ;  /* 0x0000940008087890 */ /* 0x000fe2000fffe0ff */
[----:B------:R-:W-:Y:S01]  /*1c30*/  UMOV UR9, UR17 ;  /* 0x0000001100097c82 */ /* 0x000fe20008000000 */
[----:B------:R-:W-:Y:S01]  /*1c40*/  UMOV UR10, UR18 ;  /* 0x00000012000a7c82 */ /* 0x000fe20008000000 */
[----:B------:R-:W-:Y:S01]  /*1c50*/  UIADD3 UR24, UPT, UPT, UR24, 0x1, URZ ;  /* 0x0000000118187890 */ /* 0x000fe2000fffe0ff */
[----:B------:R-:W-:-:S03]  /*1c60*/  UMOV UR25, UR6 ;  /* 0x0000000600197c82 */ /* 0x000fc60008000000 */
[----:B------:R1:W-:Y:S01]  /*1c70*/  UTMALDG.3D [UR16], [UR30], desc[UR26] ;  /* 0x00001a101e0075b4 */ /* 0x0003e20008011000 */
[----:B------:R-:W-:Y:S01]  /*1c80*/  UISETP.NE.AND UP0, UPT, UR24, UR21, UPT ;  /* 0x000000151800728c */ /* 0x000fe2000bf05270 */
[----:B------:R1:W-:Y:S08]  /*1c90*/  UTMALDG.3D [UR8], [UR28], desc[UR26] ;  /* 0x00001a081c0075b4 */ /* 0x0003f00008011000 */
[----:B------:R-:W-:Y:S05]  /*1ca0*/  BRA.U UP0, `(.L_x_31) ;  /* 0xfffffffd00607547 */ /* 0x000fea000b83ffff */
.L_x_26:
[C---:B-1----:R-:W-:Y:S01]  /*1cb0*/  LEA R2, R14.reuse, UR4, 0x3 ;  /* 0x000000040e027c11 */ /* 0x042fe2000f8e18ff */
[----:B------:R-:W-:Y:S01]  /*1cc0*/  NOP ;  /* 0x0000000000007918 */ /* 0x000fe20000000000 */
[----:B--2---:R-:W-:Y:S02]  /*1cd0*/  SHF.L.U32 R3, R13, 0x1f, RZ ;  /* 0x0000001f0d037819 */ /* 0x004fe400000006ff */
[----:B------:R-:W-:Y:S02]  /*1ce0*/  LEA R4, R14, UR4, 0x4 ;  /* 0x000000040e047c11 */ /* 0x000fe4000f8e20ff */
[----:B------:R-:W1:Y:S02]  /*1cf0*/  SYNCS.PHASECHK.TRANS64.TRYWAIT P0, [R2+URZ+0xa0], R3 ;  /* 0x0000a003020075a7 */ /* 0x000e6400080011ff */
[----:B-1----:R-:W-:Y:S05]  /*1d00*/  @!P0 BRA `(.L_x_32) ;  /* 0x0000005000788947 */ /* 0x002fea0003800000 */
.L_x_120:
[----:B------:R-:W2:Y:S01]  /*1d10*/  LDS.128 R4, [R4+0x130] ;  /* 0x0001300004047984 */ /* 0x000ea20000000c00 */
[----:B---3--:R-:W-:Y:S01]  /*1d20*/  ISETP.GE.AND P0, PT, R26, 0x1, PT ;  /* 0x000000011a00780c */ /* 0x008fe20003f06270 */
[----:B-1----:R-:W-:Y:S01]  /*1d30*/  VIADD R2, R2, 0xb0 ;  /* 0x000000b002027836 */ /* 0x002fe20000000000 */
[----:B------:R-:W-:Y:S01]  /*1d40*/  @!PT LDS RZ, [RZ] ;  /* 0x00000000fffff984 */ /* 0x000fe20000000800 */
[----:B------:R-:W-:Y:S01]  /*1d50*/  @!PT LDS RZ, [RZ] ;  /* 0x00000000fffff984 */ /* 0x000fe20000000800 */
[----:B------:R-:W-:Y:S01]  /*1d60*/  @!PT LDS RZ, [RZ] ;  /* 0x00000000fffff984 */ /* 0x000fe20000000800 */
[----:B------:R-:W-:Y:S01]  /*1d70*/  @!PT LDS RZ, [RZ] ;  /* 0x00000000fffff984 */ /* 0x000fe20000000800 */
[----:B------:R1:W-:Y:S06]  /*1d80*/  MEMBAR.ALL.CTA ;  /* 0x0000000000007992 */ /* 0x0003ec0000008000 */
[----:B-1----:R-:W1:Y:S01]  /*1d90*/  FENCE.VIEW.ASYNC.S ;  /* 0x00000000000073c6 */ /* 0x002e620000000000 */
[----:B------:R-:W-:-:S04]  /*1da0*/  PRMT R2, RZ, 0x654, R2 ;  /* 0x00000654ff027816 */ /* 0x000fc80000000002 */
[----:B-1----:R1:W-:Y:S01]  /*1db0*/  SYNCS.ARRIVE.TRANS64.RED.A1T0 RZ, [R2+URZ], RZ ;  /* 0x000000ff02ff79a7 */ /* 0x0023e200081004ff */
[----:B--2---:R-:W-:-:S13]  /*1dc0*/  LOP3.LUT P2, RZ, R6, 0x1, RZ, 0xc0, !PT ;  /* 0x0000000106ff7812 */ /* 0x004fda000784c0ff */
[----:B------:R-:W-:Y:S01]  /*1dd0*/  @P2 SHF.R.U32.HI R3, RZ, 0x10, R5 ;  /* 0x00000010ff032819 */ /* 0x000fe20000011605 */
[----:B------:R-:W-:Y:S01]  /*1de0*/  VOTEU.ANY UP0, P2 ;  /* 0x0000000000ff7886 */ /* 0x000fe20001000100 */
[----:B------:R-:W-:Y:S02]  /*1df0*/  @P2 MOV R10, R4 ;  /* 0x00000004000a2202 */ /* 0x000fe40000000f00 */
[----:B------:R-:W-:Y:S02]  /*1e00*/  @P2 R2UR.BROADCAST UR8, R3 ;  /* 0x00000000030822ca */ /* 0x000fe400008e0000 */
[----:B------:R-:W-:-:S11]  /*1e10*/  @P2 LOP3.LUT R9, R5, 0xffff, RZ, 0xc0, !PT ;  /* 0x0000ffff05092812 */ /* 0x000fd600078ec0ff */
[----:B------:R-:W-:Y:S01]  /*1e20*/  @UP0 UMOV UR36, UR8 ;  /* 0x0000000800240c82 */ /* 0x000fe20008000000 */
[----:B-1----:R-:W-:Y:S05]  /*1e30*/  @!P0 BRA `(.L_x_33) ;  /* 0x0000000000b88947 */ /* 0x002fea0003800000 */
[----:B------:R-:W4:Y:S01]  /*1e40*/  LDC.64 R4, c[0x0][0xb18] ;  /* 0x0002c600ff047b82 */ /* 0x000f220000000a00 */
[----:B------:R-:W-:-:S07]  /*1e50*/  ISETP.NE.AND P3, PT, R26, 0x1, PT ;  /* 0x000000011a00780c */ /* 0x000fce0003f65270 */
[----:B------:R-:W1:Y:S08]  /*1e60*/  LDC.64 R6, c[0x0][0xb10] ;  /* 0x0002c400ff067b82 */ /* 0x000e700000000a00 */
[----:B------:R-:W2:Y:S08]  /*1e70*/  LDC R16, c[0x0][0xb20] ;  /* 0x0002c800ff107b82 */ /* 0x000eb00000000800 */
[----:B------:R-:W3:Y:S01]  /*1e80*/  LDC R17, c[0x0][0xb0c] ;  /* 0x0002c300ff117b82 */ /* 0x000ee20000000800 */
[----:B----4-:R-:W-:Y:S01]  /*1e90*/  IMAD.HI.U32 R19, R0, R5, RZ ;  /* 0x0000000500137227 */ /* 0x010fe200078e00ff */
[----:B------:R-:W-:-:S03]  /*1ea0*/  ISETP.NE.AND P0, PT, R4, 0x1, PT ;  /* 0x000000010400780c */ /* 0x000fc60003f05270 */
[----:B------:R-:W-:-:S03]  /*1eb0*/  IMAD.HI.U32 R5, R9, R5, RZ ;  /* 0x0000000509057227 */ /* 0x000fc600078e00ff */
[----:B------:R-:W4:Y:S01]  /*1ec0*/  LDC.64 R2, c[0x0][0xb28] ;  /* 0x0002ca00ff027b82 */ /* 0x000f220000000a00 */
[----:B-1----:R-:W-:-:S04]  /*1ed0*/  IMAD.HI.U32 R20, R8, R6, RZ ;  /* 0x0000000608147227 */ /* 0x002fc800078e00ff */
[----:B------:R-:W-:Y:S01]  /*1ee0*/  IMAD.HI.U32 R21, R10, R6, RZ ;  /* 0x000000060a157227 */ /* 0x000fe200078e00ff */
[----:B------:R-:W-:Y:S02]  /*1ef0*/  SHF.R.U32.HI R20, RZ, R7, R20 ;  /* 0x00000007ff147219 */ /* 0x000fe40000011614 */
[-C--:B--2---:R-:W-:Y:S02]  /*1f00*/  SHF.R.U32.HI R19, RZ, R16.reuse, R19 ;  /* 0x00000010ff137219 */ /* 0x084fe40000011613 */
[----:B------:R-:W-:Y:S02]  /*1f10*/  SHF.R.U32.HI R5, RZ, R16, R5 ;  /* 0x00000010ff057219 */ /* 0x000fe40000011605 */
[----:B------:R-:W-:Y:S02]  /*1f20*/  SEL R19, R0, R19, !P0 ;  /* 0x0000001300137207 */ /* 0x000fe40004000000 */
[----:B------:R-:W-:Y:S02]  /*1f30*/  SHF.R.U32.HI R21, RZ, R7, R21 ;  /* 0x00000007ff157219 */ /* 0x000fe40000011615 */
[----:B---3--:R-:W-:-:S02]  /*1f40*/  ISETP.NE.AND P1, PT, R17, 0x1, PT ;  /* 0x000000011100780c */ /* 0x008fc40003f25270 */
[----:B------:R-:W-:Y:S02]  /*1f50*/  SEL R5, R9, R5, !P0 ;  /* 0x0000000509057207 */ /* 0x000fe40004000000 */
[----:B------:R-:W-:Y:S02]  /*1f60*/  SEL R20, R8, R20, !P1 ;  /* 0x0000001408147207 */ /* 0x000fe40004800000 */
[----:B------:R-:W-:Y:S01]  /*1f70*/  SEL R21, R10, R21, !P1 ;  /* 0x000000150a157207 */ /* 0x000fe20004800000 */
[----:B----4-:R-:W-:-:S04]  /*1f80*/  IMAD.HI.U32 R18, R19, R2, RZ ;  /* 0x0000000213127227 */ /* 0x010fc800078e00ff */
        /* <DEDUP_REMOVED lines=10> */
[----:B------:R-:W-:-:S04]  /*2030*/  @!P0 IMAD.HI.U32 R7, R21, R2, RZ ;  /* 0x0000000215078227 */ /* 0x000fc800078e00ff */
[----:B------:R-:W-:Y:S01]  /*2040*/  IMAD.MOV R2, RZ, RZ, -R6 ;  /* 0x000000ffff027224 */ /* 0x000fe200078e0a06 */
[----:B------:R-:W-:Y:S02]  /*2050*/  @!P0 SHF.R.U32.HI R3, RZ, R3, R7 ;  /* 0x00000003ff038219 */ /* 0x000fe40000011607 */
[----:B------:R-:W-:Y:S01]  /*2060*/  IADD3 R7, PT, PT, -R5, RZ, RZ ;  /* 0x000000ff05077210 */ /* 0x000fe20007ffe1ff */
[----:B------:R-:W-:Y:S01]  /*2070*/  IMAD R2, R26, R2, R5 ;  /* 0x000000021a027224 */ /* 0x000fe200078e0205 */
        /* <DEDUP_REMOVED lines=10> */
.L_x_33:
[----:B------:R-:W1:Y:S02]  /*2120*/  LDCU UR8, c[0x0][0xb30] ;  /* 0x00016600ff0877ac */ /* 0x000e640008000800 */
[----:B-1----:R-:W-:-:S09]  /*2130*/  UISETP.NE.AND UP0, UPT, UR8, 0x1, UPT ;  /* 0x000000010800788c */ /* 0x002fd2000bf05270 */
[----:B------:R-:W-:Y:S05]  /*2140*/  BRA.U UP0, `(.L_x_34) ;  /* 0x0000000100407547 */ /* 0x000fea000b800000 */
[----:B------:R-:W1:Y:S08]  /*2150*/  LDC.64 R4, c[0x0][0xb10] ;  /* 0x0002c400ff047b82 */ /* 0x000e700000000a00 */
[----:B------:R-:W2:Y:S08]  /*2160*/  LDC.64 R2, c[0x0][0xb18] ;  /* 0x0002c600ff027b82 */ /* 0x000eb00000000a00 */
[----:B------:R-:W3:Y:S08]  /*2170*/  LDC R6, c[0x0][0xb20] ;  /* 0x0002c800ff067b82 */ /* 0x000ef00000000800 */
[----:B------:R-:W4:Y:S01]  /*2180*/  LDC R7, c[0x0][0xb0c] ;  /* 0x0002c300ff077b82 */ /* 0x000f220000000800 */
[----:B-1----:R-:W-:-:S05]  /*2190*/  IMAD.HI.U32 R4, R10, R4, RZ ;  /* 0x000000040a047227 */ /* 0x002fca00078e00ff */
[----:B------:R-:W-:Y:S01]  /*21a0*/  SHF.R.U32.HI R4, RZ, R5, R4 ;  /* 0x00000005ff047219 */ /* 0x000fe20000011604 */
[----:B--2---:R-:W-:Y:S01]  /*21b0*/  IMAD.HI.U32 R3, R9, R3, RZ ;  /* 0x0000000309037227 */ /* 0x004fe200078e00ff */
[----:B------:R-:W-:-:S04]  /*21c0*/  ISETP.NE.AND P0, PT, R2, 0x1, PT ;  /* 0x000000010200780c */ /* 0x000fc80003f05270 */
[----:B---3--:R-:W-:-:S04]  /*21d0*/  SHF.R.U32.HI R3, RZ, R6, R3 ;  /* 0x00000006ff037219 */ /* 0x008fc80000011603 */
[----:B------:R-:W-:Y:S02]  /*21e0*/  SEL R3, R9, R3, !P0 ;  /* 0x0000000309037207 */ /* 0x000fe40004000000 */
[----:B----4-:R-:W-:-:S04]  /*21f0*/  ISETP.NE.AND P1, PT, R7, 0x1, PT ;  /* 0x000000010700780c */ /* 0x010fc80003f25270 */
[----:B------:R-:W-:-:S05]  /*2200*/  SEL R4, R10, R4, !P1 ;  /* 0x000000040a047207 */ /* 0x000fca0004800000 */
[----:B------:R-:W-:Y:S02]  /*2210*/  IMAD.IADD R5, R3, 0x1, -R4 ;  /* 0x0000000103057824 */ /* 0x000fe400078e0a04 */
[----:B------:R-:W-:Y:S02]  /*2220*/  IMAD.IADD R3, R4, 0x1, -R3 ;  /* 0x0000000104037824 */ /* 0x000fe400078e0a03 */
[----:B------:R-:W-:Y:S02]  /*2230*/  IMAD R10, R5, R7, R10 ;  /* 0x00000007050a7224 */ /* 0x000fe400078e020a */
[----:B------:R-:W-:-:S07]  /*2240*/  IMAD R9, R3, R2, R9 ;  /* 0x0000000203097224 */ /* 0x000fce00078e0209 */
.L_x_34:
[----:B------:R-:W-:Y:S01]  /*2250*/  VIADD R14, R14, 0x1 ;  /* 0x000000010e0e7836 */ /* 0x000fe20000000000 */
[----:B------:R-:W-:Y:S01]  /*2260*/  PLOP3.LUT P1, PT, PT, PT, PT, 0x80, 0x8 ;  /* 0x000000000008781c */ /* 0x000fe20003f2f070 */
[----:B------:R-:W-:Y:S02]  /*2270*/  IMAD.IADD R21, R10, 0x1, R59 ;  /* 0x000000010a157824 */ /* 0x000fe400078e023b */
[----:B------:R-:W-:Y:S01]  /*2280*/  IMAD.IADD R20, R9, 0x1, R58 ;  /* 0x0000000109147824 */ /* 0x000fe200078e023a */
[----:B------:R-:W-:-:S04]  /*2290*/  ISETP.NE.AND P0, PT, R14, 0x2, PT ;  /* 0x000000020e00780c */ /* 0x000fc80003f05270 */
[----:B------:R-:W-:Y:S02]  /*22a0*/  SEL R2, RZ, 0x1, P0 ;  /* 0x00000001ff027807 */ /* 0x000fe40000000000 */
[----:B------:R-:W-:Y:S02]  /*22b0*/  SEL R14, R14, RZ, P0 ;  /* 0x000000ff0e0e7207 */ /* 0x000fe40000000000 */
[----:B------:R-:W-:Y:S01]  /*22c0*/  LOP3.LUT R13, R13, R2, RZ, 0x3c, !PT ;  /* 0x000000020d0d7212 */ /* 0x000fe200078e3cff */
[----:B------:R-:W-:Y:S06]  /*22d0*/  @P2 BRA `(.L_x_35) ;  /* 0xfffffff000a02947 */ /* 0x000fec000383ffff */
[----:B------:R-:W-:Y:S01]  /*22e0*/  UIADD3 UR4, UPT, UPT, UR4, 0x30, URZ ;  /* 0x0000003004047890 */ /* 0x000fe2000fffe0ff */
[----:B------:R-:W-:-:S03]  /*22f0*/  SHF.L.U32 R2, R15, 0x1f, RZ ;  /* 0x0000001f0f027819 */ /* 0x000fc600000006ff */
[----:B------:R-:W-:-:S09]  /*2300*/  ULEA UR5, UR6, UR4, 0x3 ;  /* 0x0000000406057291 */ /* 0x000fd2000f8e18ff */
[----:B------:R-:W1:Y:S02]  /*2310*/  SYNCS.PHASECHK.TRANS64.TRYWAIT P0, [UR5], R2 ;  /* 0x00000002ff0075a7 */ /* 0x000e640008001105 */
[----:B-1----:R-:W-:Y:S05]  /*2320*/  @!P0 BRA `(.L_x_36) ;  /* 0x0000004c00048947 */ /* 0x002fea0003800000 */
.L_x_122:
[----:B------:R-:W-:-:S04]  /*2330*/  UIADD3 UR6, UPT, UPT, UR6, 0x1, URZ ;  /* 0x0000000106067890 */ /* 0x000fc8000fffe0ff */
[----:B------:R-:W-:-:S04]  /*2340*/  UISETP.NE.AND UP0, UPT, UR6, 0x6, UPT ;  /* 0x000000060600788c */ /* 0x000fc8000bf05270 */
[----:B------:R-:W-:Y:S02]  /*2350*/  USEL UR7, URZ, 0x1, UP0 ;  /* 0x00000001ff077887 */ /* 0x000fe40008000000 */
[----:B------:R-:W-:-:S04]  /*2360*/  USEL UR6, UR6, URZ, UP0 ;  /* 0x000000ff06067287 */ /* 0x000fc80008000000 */
[----:B------:R-:W-:Y:S01]  /*2370*/  ULEA UR5, UR6, UR4, 0x3 ;  /* 0x0000000406057291 */ /* 0x000fe2000f8e18ff */
[----:B-1----:R-:W-:-:S04]  /*2380*/  LOP3.LUT R2, R15, UR7, RZ, 0x3c, !PT ;  /* 0x000000070f027c12 */ /* 0x002fc8000f8e3cff */
[----:B------:R-:W-:-:S04]  /*2390*/  SHF.L.U32 R3, R2, 0x1f, RZ ;  /* 0x0000001f02037819 */ /* 0x000fc800000006ff */
[----:B------:R-:W1:Y:S02]  /*23a0*/  SYNCS.PHASECHK.TRANS64.TRYWAIT P0, [UR5], R3 ;  /* 0x00000003ff0075a7 */ /* 0x000e640008001105 */
[----:B-1----:R-:W-:Y:S05]  /*23b0*/  @!P0 BRA `(.L_x_37) ;  /* 0x0000004800f88947 */ /* 0x002fea0003800000 */
.L_x_124:
[----:B------:R-:W-:-:S04]  /*23c0*/  UIADD3 UR6, UPT, UPT, UR6, 0x1, URZ ;  /* 0x0000000106067890 */ /* 0x000fc8000fffe0ff */
[----:B------:R-:W-:-:S04]  /*23d0*/  UISETP.NE.AND UP0, UPT, UR6, 0x6, UPT ;  /* 0x000000060600788c */ /* 0x000fc8000bf05270 */
[----:B------:R-:W-:Y:S02]  /*23e0*/  USEL UR7, URZ, 0x1, UP0 ;  /* 0x00000001ff077887 */ /* 0x000fe40008000000 */
[----:B------:R-:W-:-:S04]  /*23f0*/  USEL UR6, UR6, URZ, UP0 ;  /* 0x000000ff06067287 */ /* 0x000fc80008000000 */
[----:B------:R-:W-:Y:S01]  /*2400*/  ULEA UR5, UR6, UR4, 0x3 ;  /* 0x0000000406057291 */ /* 0x000fe2000f8e18ff */
[----:B------:R-:W-:-:S04]  /*2410*/  LOP3.LUT R2, R2, UR7, RZ, 0x3c, !PT ;  /* 0x0000000702027c12 */ /* 0x000fc8000f8e3cff */
[----:B-1----:R-:W-:-:S04]  /*2420*/  SHF.L.U32 R3, R2, 0x1f, RZ ;  /* 0x0000001f02037819 */ /* 0x002fc800000006ff */
[----:B------:R-:W1:Y:S02]  /*2430*/  SYNCS.PHASECHK.TRANS64.TRYWAIT P0, [UR5], R3 ;  /* 0x00000003ff0075a7 */ /* 0x000e640008001105 */
[----:B-1----:R-:W-:Y:S05]  /*2440*/  @!P0 BRA `(.L_x_38) ;  /* 0x0000004800ec8947 */ /* 0x002fea0003800000 */
.L_x_126:
        /* <DEDUP_REMOVED lines=9> */
.L_x_128:
        /* <DEDUP_REMOVED lines=9> */
.L_x_130:
[----:B------:R-:W-:-:S04]  /*2570*/  UIADD3 UR6, UPT, UPT, UR6, 0x1, URZ ;  /* 0x0000000106067890 */ /* 0x000fc8000fffe0ff */
[----:B------:R-:W-:-:S04]  /*2580*/  UISETP.NE.AND UP0, UPT, UR6, 0x6, UPT ;  /* 0x000000060600788c */ /* 0x000fc8000bf05270 */
[----:B------:R-:W-:Y:S02]  /*2590*/  USEL UR5, URZ, 0x1, UP0 ;  /* 0x00000001ff057887 */ /* 0x000fe40008000000 */
[----:B------:R-:W-:-:S04]  /*25a0*/  USEL UR6, UR6, URZ, UP0 ;  /* 0x000000ff06067287 */ /* 0x000fc80008000000 */
[----:B------:R-:W-:Y:S01]  /*25b0*/  ULEA UR6, UR6, UR4, 0x3 ;  /* 0x0000000406067291 */ /* 0x000fe2000f8e18ff */
[----:B------:R-:W-:-:S04]  /*25c0*/  LOP3.LUT R2, R2, UR5, RZ, 0x3c, !PT ;  /* 0x0000000502027c12 */ /* 0x000fc8000f8e3cff */
[----:B------:R-:W-:Y:S01]  /*25d0*/  SHF.L.U32 R2, R2, 0x1f, RZ ;  /* 0x0000001f02027819 */ /* 0x000fe200000006ff */
[----:B-1--4-:R-:W-:-:S07]  /*25e0*/  IMAD.U32 R0, RZ, RZ, UR6 ;  /* 0x00000006ff007e24 */ /* 0x012fce000f8e00ff */
.L_x_41:
[----:B-1----:R1:W2:Y:S02]  /*25f0*/  SYNCS.PHASECHK.TRANS64.TRYWAIT P0, [R0+URZ], R2 ;  /* 0x00000002000075a7 */ /* 0x0022a400080011ff */
[----:B--2---:R-:W-:Y:S05]  /*2600*/  @!P0 NANOSLEEP.SYNCS 0x989680 ;  /* 0x009896800000895d */ /* 0x004fea0003900000 */
[----:B------:R-:W2:Y:S02]  /*2610*/  @!P0 SYNCS.PHASECHK.TRANS64 P0, [R0+URZ], R2 ;  /* 0x00000002000085a7 */ /* 0x000ea400080010ff */
[----:B--2---:R-:W-:Y:S05]  /*2620*/  @P0 EXIT ;  /* 0x000000000000094d */ /* 0x004fea0003800000 */
[----:B------:R-:W-:Y:S05]  /*2630*/  BRA `(.L_x_41) ;  /* 0xfffffffc00ec7947 */ /* 0x000fea000383ffff */
.L_x_17:
[----:B------:R-:W-:-:S04]  /*2640*/  UISETP.NE.AND UP1, UPT, UR37, URZ, UPT ;  /* 0x000000ff2500728c */ /* 0x000fc8000bf25270 */
[----:B------:R-:W-:-:S09]  /*2650*/  UISETP.NE.OR UP1, UPT, UR8, 0x1, UP1 ;  /* 0x000000010800788c */ /* 0x000fd20008f25670 */
[----:B------:R-:W-:Y:S05]  /*2660*/  BRA.U UP1, `(.L_x_42) ;  /* 0x0000000501487547 */ /* 0x000fea000b800000 */
[----:B------:R-:W-:Y:S01]  /*2670*/  ISETP.NE.AND P2, PT, R2, RZ, PT ;  /* 0x000000ff0200720c */ /* 0x000fe20003f45270 */
[----:B------:R-:W-:Y:S01]  /*2680*/  IMAD.MOV.U32 R12, RZ, RZ, 0x1 ;  /* 0x00000001ff0c7424 */ /* 0x000fe200078e00ff */
[----:B------:R-:W-:Y:S02]  /*2690*/  CS2R R10, SRZ ;  /* 0x00000000000a7805 */ /* 0x000fe4000001ff00 */
[----:B------:R-:W-:Y:S01]  /*26a0*/  CS2R R8, SRZ ;  /* 0x0000000000087805 */ /* 0x000fe2000001ff00 */
[----:B------:R-:W-:Y:S01]  /*26b0*/  UMOV UR4, 0x400 ;  /* 0x0000040000047882 */ /* 0x000fe20000000000 */
[----:B------:R-:W-:Y:S01]  /*26c0*/  UMOV UR6, URZ ;  /* 0x000000ff00067c82 */ /* 0x000fe20008000000 */
[----:B------:R-:W-:-:S12]  /*26d0*/  ULEA UR37, UR37, UR4, 0x18 ;  /* 0x0000000425257291 */ /* 0x000fd8000f8ec0ff */
.L_x_46:
[----:B------:R-:W-:Y:S02]  /*26e0*/  LEA R0, R8, UR37, 0x3 ;  /* 0x0000002508007c11 */ /* 0x000fe4000f8e18ff */
[----:B------:R-:W-:-:S03]  /*26f0*/  SHF.L.U32 R4, R9, 0x1f, RZ ;  /* 0x0000001f09047819 */ /* 0x000fc600000006ff */
[----:B------:R-:W-:Y:S01]  /*2700*/  VIADD R5, R0, 0x110 ;  /* 0x0000011000057836 */ /* 0x000fe20000000000 */
[----:B------:R-:W1:Y:S02]  /*2710*/  SYNCS.PHASECHK.TRANS64.TRYWAIT P0, [R0+URZ+0x100], R4 ;  /* 0x00010004000075a7 */ /* 0x000e6400080011ff */
[----:B-1----:R-:W-:Y:S05]  /*2720*/  @!P0 BRA `(.L_x_43) ;  /* 0x00000048007c8947 */ /* 0x002fea0003800000 */
.L_x_131:
[----:B------:R-:W-:Y:S01]  /*2730*/  ULEA UR5, UR6, UR37, 0x3 ;  /* 0x0000002506057291 */ /* 0x000fe2000f8e18ff */
[----:B-1----:R-:W-:Y:S01]  /*2740*/  PRMT R0, RZ, 0x654, R5 ;  /* 0x00000654ff007816 */ /* 0x002fe20000000005 */
[----:B------:R-:W-:Y:S01]  /*2750*/  @!P2 IMAD.MOV.U32 R4, RZ, RZ, 0x10 ;  /* 0x00000010ff04a424 */ /* 0x000fe200078e00ff */
[----:B------:R-:W-:Y:S01]  /*2760*/  SHF.L.U32 R5, R12, 0x1f, RZ ;  /* 0x0000001f0c057819 */ /* 0x000fe200000006ff */
[----:B------:R-:W-:Y:S01]  /*2770*/  UIADD3 UR4, UPT, UPT, UR5, 0xa0, URZ ;  /* 0x000000a005047890 */ /* 0x000fe2000fffe0ff */
[----:B------:R1:W-:Y:S05]  /*2780*/  SYNCS.ARRIVE.TRANS64.RED.A1T0 RZ, [R0+URZ], RZ ;  /* 0x000000ff00ff79a7 */ /* 0x0003ea00081004ff */
[----:B------:R-:W-:Y:S01]  /*2790*/  IMAD.U32 R6, RZ, RZ, UR4 ;  /* 0x00000004ff067e24 */ /* 0x000fe2000f8e00ff */
[----:B------:R-:W2:Y:S04]  /*27a0*/  SYNCS.PHASECHK.TRANS64.TRYWAIT P0, [UR5+0xb0], R5 ;  /* 0x0000b005ff0075a7 */ /* 0x000ea80008001105 */
[----:B------:R-:W-:Y:S01]  /*27b0*/  PRMT R6, R2, 0x654, R6 ;  /* 0x0000065402067816 */ /* 0x000fe20000000006 */
[----:B-12---:R-:W-:Y:S06]  /*27c0*/  @!P0 BRA `(.L_x_44) ;  /* 0x0000004800688947 */ /* 0x006fec0003800000 */
.L_x_133:
[----:B------:R-:W-:Y:S01]  /*27d0*/  ULEA UR4, UR6, UR37, 0x4 ;  /* 0x0000002506047291 */ /* 0x000fe2000f8e20ff */
[----:B------:R-:W-:Y:S01]  /*27e0*/  SEL R3, R6, R3, !P2 ;  /* 0x0000000306037207 */ /* 0x000fe20005000000 */
[----:B------:R-:W-:Y:S01]  /*27f0*/  UIADD3 UR5, UPT, UPT, UR5, 0xa0, URZ ;  /* 0x000000a005057890 */ /* 0x000fe2000fffe0ff */
[----:B-1----:R-:W-:Y:S01]  /*2800*/  LEA R0, R11, UR37, 0x3 ;  /* 0x000000250b007c11 */ /* 0x002fe2000f8e18ff */
[----:B------:R-:W-:Y:S01]  /*2810*/  UIADD3 UR4, UPT, UPT, UR4, 0x130, URZ ;  /* 0x0000013004047890 */ /* 0x000fe2000fffe0ff */
[----:B------:R1:W-:Y:S01]  /*2820*/  @!P2 SYNCS.ARRIVE.TRANS64.RED RZ, [R3+URZ], R4 ;  /* 0x0000000403ffa9a7 */ /* 0x0003e200080004ff */
[----:B------:R-:W-:Y:S01]  /*2830*/  UIADD3 UR6, UPT, UPT, UR6, 0x1, URZ ;  /* 0x0000000106067890 */ /* 0x000fe2000fffe0ff */
[----:B------:R-:W-:-:S03]  /*2840*/  VIADD R8, R8, 0x1 ;  /* 0x0000000108087836 */ /* 0x000fc60000000000 */
[----:B------:R-:W-:Y:S02]  /*2850*/  UISETP.NE.AND UP0, UPT, UR6, 0x2, UPT ;  /* 0x000000020600788c */ /* 0x000fe4000bf05270 */
[----:B------:R-:W-:Y:S01]  /*2860*/  ISETP.NE.AND P0, PT, R8, 0x2, PT ;  /* 0x000000020800780c */ /* 0x000fe20003f05270 */
[----:B------:R-:W-:Y:S06]  /*2870*/  UGETNEXTWORKID.BROADCAST [UR4], [UR5] ;  /* 0x00000000040073ca */ /* 0x000fec0008000100 */
[----:B------:R-:W-:Y:S02]  /*2880*/  USEL UR4, URZ, 0x1, UP0 ;  /* 0x00000001ff047887 */ /* 0x000fe40008000000 */
[----:B------:R-:W-:-:S04]  /*2890*/  USEL UR6, UR6, URZ, UP0 ;  /* 0x000000ff06067287 */ /* 0x000fc80008000000 */
[----:B------:R-:W-:Y:S02]  /*28a0*/  LOP3.LUT R12, R12, UR4, RZ, 0x3c, !PT ;  /* 0x000000040c0c7c12 */ /* 0x000fe4000f8e3cff */
[----:B-1----:R-:W-:-:S04]  /*28b0*/  SHF.L.U32 R4, R10, 0x1f, RZ ;  /* 0x0000001f0a047819 */ /* 0x002fc800000006ff */
[----:B------:R-:W1:Y:S02]  /*28c0*/  SYNCS.PHASECHK.TRANS64.TRYWAIT P1, [R0+URZ+0xa0], R4 ;  /* 0x0000a004000075a7 */ /* 0x000e6400080211ff */
[----:B-1----:R-:W-:Y:S05]  /*28d0*/  @!P1 BRA `(.L_x_45) ;  /* 0x00000048003c9947 */ /* 0x002fea0003800000 */
.L_x_134:
[C---:B-1----:R-:W-:Y:S01]  /*28e0*/  LEA R4, R11.reuse, UR37, 0x4 ;  /* 0x000000250b047c11 */ /* 0x042fe2000f8e20ff */
[----:B------:R-:W-:Y:S01]  /*28f0*/  VIADD R0, R0, 0xb0 ;  /* 0x000000b000007836 */ /* 0x000fe20000000000 */
[----:B------:R-:W-:Y:S01]  /*2900*/  SEL R8, R8, RZ, P0 ;  /* 0x000000ff08087207 */ /* 0x000fe20000000000 */
[----:B------:R-:W-:-:S03]  /*2910*/  VIADD R11, R11, 0x1 ;  /* 0x000000010b0b7836 */ /* 0x000fc60000000000 */
[----:B------:R-:W1:Y:S01]  /*2920*/  LDS.128 R4, [R4+0x130] ;  /* 0x0001300004047984 */ /* 0x000e620000000c00 */
[----:B------:R-:W-:Y:S02]  /*2930*/  PRMT R0, RZ, 0x654, R0 ;  /* 0x00000654ff007816 */ /* 0x000fe40000000000 */
[C---:B------:R-:W-:Y:S01]  /*2940*/  ISETP.NE.AND P1, PT, R11.reuse, 0x2, PT ;  /* 0x000000020b00780c */ /* 0x040fe20003f25270 */
[----:B------:R-:W-:Y:S01]  /*2950*/  @!PT LDS RZ, [RZ] ;  /* 0x00000000fffff984 */ /* 0x000fe20000000800 */
[----:B------:R-:W-:Y:S01]  /*2960*/  @!PT LDS RZ, [RZ] ;  /* 0x00000000fffff984 */ /* 0x000fe20000000800 */
[----:B------:R-:W-:Y:S01]  /*2970*/  @!PT LDS RZ, [RZ] ;  /* 0x00000000fffff984 */ /* 0x000fe20000000800 */
[----:B------:R-:W-:Y:S01]  /*2980*/  @!PT LDS RZ, [RZ] ;  /* 0x00000000fffff984 */ /* 0x000fe20000000800 */
[----:B------:R2:W-:Y:S06]  /*2990*/  MEMBAR.ALL.CTA ;  /* 0x0000000000007992 */ /* 0x0005ec0000008000 */
[----:B--2---:R-:W2:Y:S01]  /*29a0*/  FENCE.VIEW.ASYNC.S ;  /* 0x00000000000073c6 */ /* 0x004ea20000000000 */
[----:B------:R-:W-:Y:S01]  /*29b0*/  SEL R11, R11, RZ, P1 ;  /* 0x000000ff0b0b7207 */ /* 0x000fe20000800000 */
[----:B--2---:R2:W-:Y:S01]  /*29c0*/  SYNCS.ARRIVE.TRANS64.RED.A1T0 RZ, [R0+URZ], RZ ;  /* 0x000000ff00ff79a7 */ /* 0x0045e200081004ff */
[----:B-1----:R-:W-:-:S02]  /*29d0*/  LOP3.LUT P3, RZ, R6, 0x1, RZ, 0xc0, !PT ;  /* 0x0000000106ff7812 */ /* 0x002fc4000786c0ff */
[----:B------:R-:W-:-:S04]  /*29e0*/  SEL R4, RZ, 0x1, P1 ;  /* 0x00000001ff047807 */ /* 0x000fc80000800000 */
[----:B------:R-:W-:Y:S02]  /*29f0*/  LOP3.LUT R10, R10, R4, RZ, 0x3c, !PT ;  /* 0x000000040a0a7212 */ /* 0x000fe400078e3cff */
[----:B--2---:R-:W-:-:S04]  /*2a00*/  SEL R0, RZ, 0x1, P0 ;  /* 0x00000001ff007807 */ /* 0x004fc80000000000 */
[----:B------:R-:W-:Y:S01]  /*2a10*/  LOP3.LUT R9, R9, R0, RZ, 0x3c, !PT ;  /* 0x0000000009097212 */ /* 0x000fe200078e3cff */
[----:B------:R-:W-:Y:S06]  /*2a20*/  @P3 BRA `(.L_x_46) ;  /* 0xfffffffc002c3947 */ /* 0x000fec000383ffff */
[----:B------:R-:W-:Y:S01]  /*2a30*/  ULEA UR5, UR6, UR37, 0x3 ;  /* 0x0000002506057291 */ /* 0x000fe2000f8e18ff */
[----:B------:R-:W-:-:S08]  /*2a40*/  SHF.L.U32 R2, R12, 0x1f, RZ ;  /* 0x0000001f0c027819 */ /* 0x000fd000000006ff */
[----:B------:R-:W1:Y:S02]  /*2a50*/  SYNCS.PHASECHK.TRANS64 P0, [UR5+0xb0], R2 ;  /* 0x0000b002ff0075a7 */ /* 0x000e640008001005 */
[----:B-1----:R-:W-:Y:S05]  /*2a60*/  @P0 BRA `(.L_x_47) ;  /* 0x0000000000080947 */ /* 0x002fea0003800000 */
[----:B------:R-:W1:Y:S02]  /*2a70*/  SYNCS.PHASECHK.TRANS64.TRYWAIT P0, [UR5+0xb0], R2 ;  /* 0x0000b002ff0075a7 */ /* 0x000e640008001105 */
[----:B-1----:R-:W-:Y:S05]  /*2a80*/  @!P0 BRA `(.L_x_48) ;  /* 0x0000004400e48947 */ /* 0x002fea0003800000 */
.L_x_47:
[----:B------:R-:W-:-:S04]  /*2a90*/  UIADD3 UR4, UPT, UPT, UR6, 0x1, URZ ;  /* 0x0000000106047890 */ /* 0x000fc8000fffe0ff */
[----:B------:R-:W-:-:S04]  /*2aa0*/  UISETP.NE.AND UP0, UPT, UR4, 0x2, UPT ;  /* 0x000000020400788c */ /* 0x000fc8000bf05270 */
[----:B------:R-:W-:Y:S02]  /*2ab0*/  USEL UR7, URZ, 0x1, UP0 ;  /* 0x00000001ff077887 */ /* 0x000fe40008000000 */
[----:B------:R-:W-:-:S04]  /*2ac0*/  USEL UR4, UR4, URZ, UP0 ;  /* 0x000000ff04047287 */ /* 0x000fc80008000000 */
[----:B------:R-:W-:Y:S01]  /*2ad0*/  ULEA UR4, UR4, UR37, 0x3 ;  /* 0x0000002504047291 */ /* 0x000fe2000f8e18ff */
[----:B-1----:R-:W-:-:S04]  /*2ae0*/  LOP3.LUT R2, R12, UR7, RZ, 0x3c, !PT ;  /* 0x000000070c027c12 */ /* 0x002fc8000f8e3cff */
[----:B------:R-:W-:-:S04]  /*2af0*/  SHF.L.U32 R0, R2, 0x1f, RZ ;  /* 0x0000001f02007819 */ /* 0x000fc800000006ff */
[----:B------:R-:W1:Y:S02]  /*2b00*/  SYNCS.PHASECHK.TRANS64 P0, [UR4+0xb0], R0 ;  /* 0x0000b000ff0075a7 */ /* 0x000e640008001004 */
[----:B-1----:R-:W-:Y:S05]  /*2b10*/  @P0 EXIT ;  /* 0x000000000000094d */ /* 0x002fea0003800000 */
[----:B------:R-:W-:Y:S02]  /*2b20*/  SHF.L.U32 R2, R2, 0x1f, RZ ;  /* 0x0000001f02027819 */ /* 0x000fe400000006ff */
[----:B------:R-:W-:-:S07]  /*2b30*/  MOV R0, UR4 ;  /* 0x0000000400007c02 */ /* 0x000fce0008000f00 */
.L_x_49:
[----:B-1----:R1:W2:Y:S02]  /*2b40*/  SYNCS.PHASECHK.TRANS64.TRYWAIT P0, [R0+URZ+0xb0], R2 ;  /* 0x0000b002000075a7 */ /* 0x0022a400080011ff */
[----:B--2---:R-:W-:Y:S05]  /*2b50*/  @!P0 NANOSLEEP.SYNCS 0x989680 ;  /* 0x009896800000895d */ /* 0x004fea0003900000 */
[----:B------:R-:W2:Y:S02]  /*2b60*/  @!P0 SYNCS.PHASECHK.TRANS64 P0, [R0+URZ+0xb0], R2 ;  /* 0x0000b002000085a7 */ /* 0x000ea400080010ff */
[----:B--2---:R-:W-:Y:S05]  /*2b70*/  @P0 EXIT ;  /* 0x000000000000094d */ /* 0x004fea0003800000 */
[----:B------:R-:W-:Y:S05]  /*2b80*/  BRA `(.L_x_49) ;  /* 0xfffffffc00ec7947 */ /* 0x000fea000383ffff */
.L_x_42:
[----:B------:R-:W-:-:S09]  /*2b90*/  UISETP.NE.AND UP1, UPT, UR8, URZ, UPT ;  /* 0x000000ff0800728c */ /* 0x000fd2000bf25270 */
[----:B------:R-:W-:Y:S05]  /*2ba0*/  BRA.U UP1, `(.L_x_50) ;  /* 0x0000000d01947547 */ /* 0x000fea000b800000 */
[----:B------:R-:W-:Y:S01]  /*2bb0*/  UMOV UR4, 0x40 ;  /* 0x0000004000047882 */ /* 0x000fe20000000000 */
[----:B------:R-:W-:Y:S01]  /*2bc0*/  NOP ;  /* 0x0000000000007918 */ /* 0x000fe20000000000 */
[----:B------:R-:W-:Y:S01]  /*2bd0*/  ULEA UR4, UR37, UR4, 0x18 ;  /* 0x0000000425047291 */ /* 0x000fe2000f8ec0ff */
[----:B------:R-:W-:Y:S02]  /*2be0*/  UMOV UR5, 0x400 ;  /* 0x0000040000057882 */ /* 0x000fe40000000000 */
[----:B------:R-:W-:-:S06]  /*2bf0*/  ULEA UR37, UR37, UR5, 0x18 ;  /* 0x0000000525257291 */ /* 0x000fcc000f8ec0ff */
[----:B------:R-:W1:Y:S02]  /*2c00*/  LDS.U8 R0, [UR4+0x1c] ;  /* 0x00001c04ff007984 */ /* 0x000e640008000000 */
[----:B-1----:R-:W-:-:S13]  /*2c10*/  ISETP.NE.AND P0, PT, R0, RZ, PT ;  /* 0x000000ff0000720c */ /* 0x002fda0003f05270 */
[----:B------:R-:W-:Y:S05]  /*2c20*/  @P0 BRA `(.L_x_51) ;  /* 0x0000000000580947 */ /* 0x000fea0003800000 */
[----:B------:R-:W-:-:S13]  /*2c30*/  ELECT P0, URZ, PT ;  /* 0x0000000000ff782f */ /* 0x000fda0003800000 */
[----:B------:R-:W-:Y:S05]  /*2c40*/  @!P0 BRA `(.L_x_52) ;  /* 0x0000000000608947 */ /* 0x000fea0003800000 */
[----:B------:R-:W-:Y:S01]  /*2c50*/  UMOV UR5, 0x10 ;  /* 0x0000001000057882 */ /* 0x000fe20000000000 */
[----:B------:R-:W-:Y:S01]  /*2c60*/  HFMA2 R0, -RZ, RZ, 0, 5.9604644775390625e-08 ;  /* 0x00000001ff007431 */ /* 0x000fe200000001ff */
[----:B------:R-:W-:-:S03]  /*2c70*/  MOV R2, 0xffff ;  /* 0x0000ffff00027802 */ /* 0x000fc60000000f00 */
[----:B------:R-:W-:Y:S04]  /*2c80*/  DEPBAR.LE SB1, 0x36 ;  /* 0x00009d800000791a */ /* 0x000fe80000000000 */
[----:B------:R-:W1:Y:S02]  /*2c90*/  UTCATOMSWS.FIND_AND_SET.ALIGN UP0, UR5, UR5 ;  /* 0x00000005000575e3 */ /* 0x000e640008000800 */
[----:B-1----:R-:W-:Y:S01]  /*2ca0*/  MOV R3, UR5 ;  /* 0x0000000500037c02 */ /* 0x002fe20008000f00 */
[----:B------:R-:W-:Y:S06]  /*2cb0*/  BRA.U UP0, `(.L_x_53) ;  /* 0x0000000100187547 */ /* 0x000fec000b800000 */
.L_x_54:
[----:B------:R-:W-:Y:S05]  /*2cc0*/  NANOSLEEP 0x64 ;  /* 0x000000640000795d */ /* 0x000fea0003800000 */
[----:B------:R-:W-:-:S05]  /*2cd0*/  UMOV UR5, 0x10 ;  /* 0x0000001000057882 */ /* 0x000fca0000000000 */
[----:B------:R-:W-:Y:S04]  /*2ce0*/  DEPBAR.LE SB1, 0x36 ;  /* 0x00009d800000791a */ /* 0x000fe80000000000 */
[----:B------:R-:W1:Y:S02]  /*2cf0*/  UTCATOMSWS.FIND_AND_SET.ALIGN UP0, UR5, UR5 ;  /* 0x00000005000575e3 */ /* 0x000e640008000800 */
[----:B-1----:R-:W-:Y:S01]  /*2d00*/  MOV R3, UR5 ;  /* 0x0000000500037c02 */ /* 0x002fe20008000f00 */
[----:B------:R-:W-:Y:S05]  /*2d10*/  BRA.U !UP0, `(.L_x_54) ;  /* 0xfffffffd08e87547 */ /* 0x000fea000b83ffff */
.L_x_53:
[-C--:B------:R-:W-:Y:S02]  /*2d20*/  SHF.L.U32 R2, R2, R3.reuse, RZ ;  /* 0x0000000302027219 */ /* 0x080fe400000006ff */
[----:B------:R-:W-:Y:S01]  /*2d30*/  SHF.L.U32 R0, R0, R3, RZ ;  /* 0x0000000300007219 */ /* 0x000fe200000006ff */
[----:B------:R-:W-:Y:S02]  /*2d40*/  IMAD.SHL.U32 R3, R3, 0x20, RZ ;  /* 0x0000002003037824 */ /* 0x000fe400078e00ff */
[----:B------:R1:W-:Y:S04]  /*2d50*/  ATOMS.OR RZ, [UR4+0x14], R2 ;  /* 0x00001402ffff798c */ /* 0x0003e8000b000004 */
[----:B------:R1:W-:Y:S04]  /*2d60*/  ATOMS.OR RZ, [UR4+0x18], R0 ;  /* 0x00001800ffff798c */ /* 0x0003e8000b000004 */
[----:B------:R1:W-:Y:S01]  /*2d70*/  STS [UR37+0x150], R3 ;  /* 0x00015003ff007988 */ /* 0x0003e20008000825 */
[----:B------:R-:W-:Y:S05]  /*2d80*/  BRA `(.L_x_52) ;  /* 0x0000000000107947 */ /* 0x000fea0003800000 */
.L_x_51:
[----:B------:R-:W-:Y:S02]  /*2d90*/  MOV R0, 0xffffffff ;  /* 0xffffffff00007802 */ /* 0x000fe40000000f00 */
[----:B------:R-:W-:-:S03]  /*2da0*/  MOV R2, 0x2dd0 ;  /* 0x00002dd000027802 */ /* 0x000fc60000000f00 */
[----:B------:R1:W-:Y:S04]  /*2db0*/  STS [UR37+0x150], R0 ;  /* 0x00015000ff007988 */ /* 0x0003e80008000825 */
[----:B-1-3-5:R-:W-:Y:S05]  /*2dc0*/  CALL.REL.NOINC `($__internal_1_$__cuda_sm10x_tcgen05_guardrail_trap_phase_invalid_during_alloc) ;  /* 0x0000004800b87944 */ /* 0x02afea0003c00000 */
.L_x_52:
[----:B------:R-:W-:Y:S05]  /*2dd0*/  WARPSYNC.ALL ;  /* 0x0000000000007948 */ /* 0x000fea0003800000 */
[----:B------:R-:W2:Y:S01]  /*2de0*/  S2UR UR6, SR_CgaCtaId ;  /* 0x00000000000679c3 */ /* 0x000ea20000008800 */
[----:B------:R-:W-:Y:S01]  /*2df0*/  UMOV UR4, 0x400 ;  /* 0x0000040000047882 */ /* 0x000fe20000000000 */
[----:B------:R-:W-:-:S06]  /*2e00*/  NOP ;  /* 0x0000000000007918 */ /* 0x000fcc0000000000 */
[----:B------:R-:W-:Y:S06]  /*2e10*/  BAR.ARV 0x6, 0xa0 ;  /* 0x0182800000007b1d */ /* 0x000fec0000002000 */
[----:B------:R-:W4:Y:S01]  /*2e20*/  LDCU UR7, c[0x0][0x38c] ;  /* 0x00007180ff0777ac */ /* 0x000f220008000800 */
[----:B------:R-:W-:Y:S01]  /*2e30*/  IMAD.MOV.U32 R11, RZ, RZ, 0x1 ;  /* 0x00000001ff0b7424 */ /* 0x000fe200078e00ff */
[----:B------:R-:W-:Y:S01]  /*2e40*/  CS2R R8, SRZ ;  /* 0x0000000000087805 */ /* 0x000fe2000001ff00 */
[----:B------:R-:W-:Y:S01]  /*2e50*/  IMAD.MOV.U32 R10, RZ, RZ, RZ ;  /* 0x000000ffff0a7224 */ /* 0x000fe200078e00ff */
[----:B------:R-:W-:Y:S01]  /*2e60*/  UMOV UR18, URZ ;  /* 0x000000ff00127c82 */ /* 0x000fe20008000000 */
[----:B------:R-:W-:Y:S01]  /*2e70*/  UMOV UR17, URZ ;  /* 0x000000ff00117c82 */ /* 0x000fe20008000000 */
[----:B------:R-:W-:Y:S01]  /*2e80*/  UMOV UR22, 0x0 ;  /* 0x0000000000167882 */ /* 0x000fe20000000000 */
[----:B------:R-:W-:Y:S01]  /*2e90*/  UMOV UR23, 0x4100490 ;  /* 0x0410049000177882 */ /* 0x000fe20000000000 */
[----:B------:R-:W-:Y:S01]  /*2ea0*/  UMOV UR20, 0x0 ;  /* 0x0000000000147882 */ /* 0x000fe20000000000 */
[----:B------:R-:W-:Y:S01]  /*2eb0*/  UMOV UR21, 0x4100490 ;  /* 0x0410049000157882 */ /* 0x000fe20000000000 */
[----:B--2---:R-:W-:Y:S01]  /*2ec0*/  ULEA UR6, UR6, UR4, 0x18 ;  /* 0x0000000406067291 */ /* 0x004fe2000f8ec0ff */
[----:B------:R-:W2:Y:S03]  /*2ed0*/  LDCU UR4, c[0x0][0x38c] ;  /* 0x00007180ff0477ac */ /* 0x000ea60008000800 */
[----:B------:R-:W-:-:S02]  /*2ee0*/  UIADD3 UR11, UPT, UPT, UR6, 0x3400, URZ ;  /* 0x00003400060b7890 */ /* 0x000fc4000fffe0ff */
[----:B----4-:R-:W-:-:S03]  /*2ef0*/  UIADD3 UR7, UPT, UPT, UR7, 0x1f, URZ ;  /* 0x0000001f07077890 */ /* 0x010fc6000fffe0ff */
[----:B-1----:R-:W1:Y:S01]  /*2f00*/  LDS R0, [UR6+0x150] ;  /* 0x00015006ff007984 */ /* 0x002e620008000800 */
[----:B------:R-:W-:Y:S02]  /*2f10*/  UIADD3 UR12, UPT, UPT, UR6, 0x9400, URZ ;  /* 0x00009400060c7890 */ /* 0x000fe4000fffe0ff */
[----:B------:R-:W-:Y:S02]  /*2f20*/  USHF.R.S32.HI UR5, URZ, 0x1f, UR7 ;  /* 0x0000001fff057899 */ /* 0x000fe40008011407 */
[----:B------:R-:W-:Y:S02]  /*2f30*/  USHF.R.U32.HI UR11, URZ, 0x4, UR11 ;  /* 0x00000004ff0b7899 */ /* 0x000fe4000801160b */
[----:B------:R-:W-:Y:S02]  /*2f40*/  ULEA.HI UR5, UR5, UR7, URZ, 0x5 ;  /* 0x0000000705057291 */ /* 0x000fe4000f8f28ff */
[----:B------:R-:W-:Y:S02]  /*2f50*/  USHF.R.U32.HI UR12, URZ, 0x4, UR12 ;  /* 0x00000004ff0c7899 */ /* 0x000fe4000801160c */
[----:B------:R-:W-:-:S02]  /*2f60*/  USHF.R.S32.HI UR5, URZ, 0x5, UR5 ;  /* 0x00000005ff057899 */ /* 0x000fc40008011405 */
[----:B------:R-:W-:Y:S02]  /*2f70*/  ULOP3.LUT UR11, UR11, 0x3fff, URZ, 0xc0, !UPT ;  /* 0x00003fff0b0b7892 */ /* 0x000fe4000f8ec0ff */
[----:B------:R-:W-:Y:S02]  /*2f80*/  UISETP.LT.AND UP0, UPT, UR5, 0x1, UPT ;  /* 0x000000010500788c */ /* 0x000fe4000bf01270 */
[----:B------:R-:W-:Y:S02]  /*2f90*/  ULOP3.LUT UR12, UR12, 0x3fff, URZ, 0xc0, !UPT ;  /* 0x00003fff0c0c7892 */ /* 0x000fe4000f8ec0ff */
[----:B------:R-:W-:Y:S02]  /*2fa0*/  USEL UR10, UR5, 0x1, !UP0 ;  /* 0x00000001050a7887 */ /* 0x000fe4000c000000 */
[----:B------:R-:W-:Y:S02]  /*2fb0*/  ULOP3.LUT UR11, UR11, 0x10000, URZ, 0xfc, !UPT ;  /* 0x000100000b0b7892 */ /* 0x000fe4000f8efcff */
[----:B------:R-:W-:-:S02]  /*2fc0*/  ULOP3.LUT UR12, UR12, 0x10000, URZ, 0xfc, !UPT ;  /* 0x000100000c0c7892 */ /* 0x000fc4000f8efcff */
[----:B------:R-:W-:Y:S02]  /*2fd0*/  UIADD3 UR10, UPT, UPT, -UR10, URZ, URZ ;  /* 0x000000ff0a0a7290 */ /* 0x000fe4000fffe1ff */
[----:B--2---:R-:W-:Y:S01]  /*2fe0*/  UISETP.GE.AND UP3, UPT, UR4, 0x1, UPT ;  /* 0x000000010400788c */ /* 0x004fe2000bf66270 */
[----:B-1----:R-:W-:-:S15]  /*2ff0*/  R2UR UR19, R0 ;  /* 0x00000000001372ca */ /* 0x002fde00000e0000 */
.L_x_61:
[----:B------:R-:W-:Y:S02]  /*3000*/  LEA R0, R10, UR6, 0x3 ;  /* 0x000000060a007c11 */ /* 0x000fe4000f8e18ff */
[----:B------:R-:W-:Y:S02]  /*3010*/  SHF.L.U32 R2, R9, 0x1f, RZ ;  /* 0x0000001f09027819 */ /* 0x000fe400000006ff */
[----:B------:R-:W-:Y:S01]  /*3020*/  PLOP3.LUT P0, PT, PT, PT, UP3, 0x80, 0x8 ;  /* 0x000000000008781c */ /* 0x000fe20003f0f038 */
[----:B------:R-:W-:Y:S01]  /*3030*/  VIADD R3, R0, 0xb0 ;  /* 0x000000b000037836 */ /* 0x000fe20000000000 */
[----:B-1----:R-:W1:Y:S02]  /*3040*/  SYNCS.PHASECHK.TRANS64.TRYWAIT P1, [R0+URZ+0xa0], R2 ;  /* 0x0000a002000075a7 */ /* 0x002e6400080211ff */
[----:B-1--4-:R-:W-:Y:S09]  /*3050*/  @!P1 BRA `(.L_x_55) ;  /* 0x0000004000889947 */ /* 0x012ff20003800000 */
.L_x_136:
[----:B------:R-:W-:Y:S01]  /*3060*/  LEA R4, R10, UR6, 0x4 ;  /* 0x000000060a047c11 */ /* 0x000fe2000f8e20ff */
[----:B------:R-:W-:Y:S01]  /*3070*/  @UP3 ULEA UR4, UR17, UR6, 0x3 ;  /* 0x0000000611043291 */ /* 0x000fe2000f8e18ff */
[----:B------:R-:W-:Y:S01]  /*3080*/  PLOP3.LUT P2, PT, PT, PT, PT, 0x80, 0x8 ;  /* 0x000000000008781c */ /* 0x000fe20003f4f070 */
[----:B------:R-:W-:Y:S01]  /*3090*/  ULEA UR8, UR18, UR6, 0x3 ;  /* 0x0000000612087291 */ /* 0x000fe2000f8e18ff */
[----:B------:R-:W-:Y:S02]  /*30a0*/  PRMT R3, RZ, 0x654, R3 ;  /* 0x00000654ff037816 */ /* 0x000fe40000000003 */
[----:B------:R-:W2:Y:S01]  /*30b0*/  LDS.128 R4, [R4+0x130] ;  /* 0x0001300004047984 */ /* 0x000ea20000000c00 */
[----:B-1----:R-:W-:Y:S02]  /*30c0*/  @P0 SHF.L.U32 R2, R8, 0x1f, RZ ;  /* 0x0000001f08020819 */ /* 0x002fe400000006ff */
[----:B------:R-:W-:Y:S01]  /*30d0*/  SHF.L.U32 R0, R11, 0x1f, RZ ;  /* 0x0000001f0b007819 */ /* 0x000fe200000006ff */
[----:B------:R-:W-:Y:S01]  /*30e0*/  @!PT LDS RZ, [RZ] ;  /* 0x00000000fffff984 */ /* 0x000fe20000000800 */
[----:B------:R-:W-:Y:S01]  /*30f0*/  @!PT LDS RZ, [RZ] ;  /* 0x00000000fffff984 */ /* 0x000fe20000000800 */
[----:B------:R-:W-:Y:S01]  /*3100*/  @!PT LDS RZ, [RZ] ;  /* 0x00000000fffff984 */ /* 0x000fe20000000800 */
[----:B------:R-:W-:Y:S01]  /*3110*/  @!PT LDS RZ, [RZ] ;  /* 0x00000000fffff984 */ /* 0x000fe20000000800 */
[----:B------:R1:W-:Y:S06]  /*3120*/  MEMBAR.ALL.CTA ;  /* 0x0000000000007992 */ /* 0x0003ec0000008000 */
[----:B-1----:R-:W1:Y:S02]  /*3130*/  FENCE.VIEW.ASYNC.S ;  /* 0x00000000000073c6 */ /* 0x002e640000000000 */
[----:B-1----:R1:W-:Y:S01]  /*3140*/  SYNCS.ARRIVE.TRANS64.RED.A1T0 RZ, [R3+URZ], RZ ;  /* 0x000000ff03ff79a7 */ /* 0x0023e200081004ff */
[----:B------:R1:W4:Y:S01]  /*3150*/  @P0 SYNCS.PHASECHK.TRANS64.TRYWAIT P2, [UR4], R2 ;  /* 0x00000002ff0005a7 */ /* 0x0003220008041104 */
[----:B------:R-:W-:Y:S01]  /*3160*/  ULEA.HI UR4, UR18, UR18, URZ, 0x1 ;  /* 0x0000001212047291 */ /* 0x000fe2000f8f08ff */
[----:B--2---:R-:W-:-:S03]  /*3170*/  LOP3.LUT P1, RZ, R6, 0x1, RZ, 0xc0, !PT ;  /* 0x0000000106ff7812 */ /* 0x004fc6000782c0ff */
[----:B------:R-:W-:Y:S02]  /*3180*/  USHF.L.U32 UR9, UR4, 0x5, URZ ;  /* 0x0000000504097899 */ /* 0x000fe400080006ff */
[----:B------:R-:W-:Y:S02]  /*3190*/  ULOP3.LUT UR4, UR4, 0xffe, URZ, 0xc0, !UPT ;  /* 0x00000ffe04047892 */ /* 0x000fe4000f8ec0ff */
[----:B------:R-:W-:Y:S02]  /*31a0*/  ULOP3.LUT UR9, UR9, 0xffffffc0, URZ, 0xc0, !UPT ;  /* 0xffffffc009097892 */ /* 0x000fe4000f8ec0ff */
[----:B------:R-:W-:Y:S02]  /*31b0*/  UIADD3 UR4, UPT, UPT, -UR4, UR18, URZ ;  /* 0x0000001204047290 */ /* 0x000fe4000fffe1ff */
[----:B------:R-:W-:Y:S01]  /*31c0*/  UIADD3 UR9, UPT, UPT, UR19, UR9, URZ ;  /* 0x0000000913097290 */ /* 0x000fe2000fffe0ff */
[----:B------:R-:W2:Y:S03]  /*31d0*/  SYNCS.PHASECHK.TRANS64.TRYWAIT P0, [UR8+0xe0], R0 ;  /* 0x0000e000ff0075a7 */ /* 0x000ea60008001108 */
[----:B------:R-:W-:Y:S01]  /*31e0*/  ULEA UR9, UR4, UR9, 0x14 ;  /* 0x0000000904097291 */ /* 0x000fe2000f8ea0ff */
[----:B-12-4-:R-:W-:Y:S11]  /*31f0*/  @!P0 BRA `(.L_x_56) ;  /* 0x0000004000348947 */ /* 0x016ff60003800000 */
.L_x_138:
[----:B------:R-:W-:Y:S01]  /*3200*/  IADD3 R10, PT, PT, R10, 0x1, RZ ;  /* 0x000000010a0a7810 */ /* 0x000fe20007ffe0ff */
[----:B------:R-:W-:Y:S06]  /*3210*/  BRA.U !UP3, `(.L_x_57) ;  /* 0x000000010b987547 */ /* 0x000fec000b800000 */
[----:B------:R-:W-:Y:S01]  /*3220*/  UPLOP3.LUT UP4, UPT, UPT, UPT, UPT, 0x40, 0x4 ;  /* 0x000000000004789c */ /* 0x000fe20003f8e870 */
[----:B------:R-:W-:Y:S01]  /*3230*/  UMOV UR16, UR10 ;  /* 0x0000000a00107c82 */ /* 0x000fe20008000000 */
[----:B------:R-:W-:Y:S01]  /*3240*/  UMOV UR15, UR5 ;  /* 0x00000005000f7c82 */ /* 0x000fe20008000000 */
[----:B------:R-:W-:-:S08]  /*3250*/  UMOV UR14, UR17 ;  /* 0x00000011000e7c82 */ /* 0x000fd00008000000 */
.L_x_60:
[----:B------:R-:W-:Y:S02]  /*3260*/  UIADD3 UR16, UPT, UPT, UR16, 0x1, URZ ;  /* 0x0000000110107890 */ /* 0x000fe4000fffe0ff */
[----:B--2---:R-:W-:Y:S02]  /*3270*/  ULEA UR7, UR14, UR6, 0x3 ;  /* 0x000000060e077291 */ /* 0x004fe4000f8e18ff */
[----:B------:R-:W-:Y:S01]  /*3280*/  UISETP.NE.AND UP0, UPT, UR16, URZ, UPT ;  /* 0x000000ff1000728c */ /* 0x000fe2000bf05270 */
[----:B----4-:R-:W-:Y:S10]  /*3290*/  @P2 BRA `(.L_x_58) ;  /* 0x00000000000c2947 */ /* 0x010ff40003800000 */
[----:B-1----:R-:W-:Y:S04]  /*32a0*/  SHF.L.U32 R2, R8, 0x1f, RZ ;  /* 0x0000001f08027819 */ /* 0x002fe800000006ff */
[----:B------:R-:W1:Y:S02]  /*32b0*/  SYNCS.PHASECHK.TRANS64.TRYWAIT P0, [UR7], R2 ;  /* 0x00000002ff0075a7 */ /* 0x000e640008001107 */
[----:B-1----:R-:W-:Y:S05]  /*32c0*/  @!P0 BRA `(.L_x_59) ;  /* 0x0000004000188947 */ /* 0x002fea0003800000 */
.L_x_58:
[----:B------:R-:W-:Y:S01]  /*32d0*/  UISETP.NE.AND UP1, UPT, UR15, 0x1, UPT ;  /* 0x000000010f00788c */ /* 0x000fe2000bf25270 */
[----:B------:R-:W-:Y:S01]  /*32e0*/  PLOP3.LUT P2, PT, PT, PT, PT, 0x80, 0x8 ;  /* 0x000000000008781c */ /* 0x000fe20003f4f070 */
[----:B------:R-:W-:Y:S02]  /*32f0*/  UIADD3 UR17, UPT, UPT, UR14, 0x1, URZ ;  /* 0x000000010e117890 */ /* 0x000fe4000fffe0ff */
[----:B------:R-:W-:Y:S02]  /*3300*/  ULEA UR24, UR14, UR12, 0x8 ;  /* 0x0000000c0e187291 */ /* 0x000fe4000f8e40ff */
[----:B------:R-:W-:Y:S01]  /*3310*/  UISETP.NE.AND UP2, UPT, UR17, 0x6, UPT ;  /* 0x000000061100788c */ /* 0x000fe2000bf45270 */
[----:B------:R-:W-:Y:S01]  /*3320*/  PLOP3.LUT P0, PT, PT, PT, UP1, 0x80, 0x8 ;  /* 0x000000000008781c */ /* 0x000fe20003f0f018 */
[----:B------:R-:W-:Y:S02]  /*3330*/  ULEA UR26, UR14, UR11, 0x8 ;  /* 0x0000000b0e1a7291 */ /* 0x000fe4000f8e40ff */
[----:B------:R-:W-:Y:S02]  /*3340*/  USEL UR13, URZ, 0x1, UP2 ;  /* 0x00000001ff0d7887 */ /* 0x000fe40009000000 */
[----:B------:R-:W-:Y:S02]  /*3350*/  USEL UR17, UR17, URZ, UP2 ;  /* 0x000000ff11117287 */ /* 0x000fe40009000000 */
[----:B------:R-:W-:Y:S02]  /*3360*/  UIADD3 UR30, UPT, UPT, UR24, 0x2, URZ ;  /* 0x00000002181e7890 */ /* 0x000fe4000fffe0ff */
[----:B------:R-:W-:Y:S01]  /*3370*/  @UP1 ULEA UR4, UR17, UR6, 0x3 ;  /* 0x0000000611041291 */ /* 0x000fe2000f8e18ff */
[----:B------:R-:W-:Y:S01]  /*3380*/  LOP3.LUT R8, R8, UR13, RZ, 0x3c, !PT ;  /* 0x0000000d08087c12 */ /* 0x000fe2000f8e3cff */
[----:B------:R-:W-:Y:S02]  /*3390*/  UIADD3 UR28, UPT, UPT, UR26, 0x2, URZ ;  /* 0x000000021a1c7890 */ /* 0x000fe4000fffe0ff */
[----:B------:R-:W-:Y:S01]  /*33a0*/  UIADD3 UR7, UPT, UPT, UR7, 0x30, URZ ;  /* 0x0000003007077890 */ /* 0x000fe2000fffe0ff */
[----:B-1----:R-:W-:Y:S01]  /*33b0*/  @P0 SHF.L.U32 R0, R8, 0x1f, RZ ;  /* 0x0000001f08000819 */ /* 0x002fe200000006ff */
[----:B------:R-:W-:Y:S01]  /*33c0*/  UMOV UR25, 0x80004020 ;  /* 0x8000402000197882 */ /* 0x000fe20000000000 */
[----:B------:R-:W-:Y:S01]  /*33d0*/  UMOV UR27, 0x80004020 ;  /* 0x80004020001b7882 */ /* 0x000fe20000000000 */
[----:B------:R-:W-:Y:S01]  /*33e0*/  UMOV UR31, 0x80004020 ;  /* 0x80004020001f7882 */ /* 0x000fe20000000000 */
[----:B------:R2:W4:Y:S01]  /*33f0*/  @P0 SYNCS.PHASECHK.TRANS64.TRYWAIT P2, [UR4], R0 ;  /* 0x00000000ff0005a7 */ /* 0x0005220008041104 */
[----:B------:R-:W-:Y:S01]  /*3400*/  UIADD3 UR15, UPT, UPT, UR15, -0x1, URZ ;  /* 0xffffffff0f0f7890 */ /* 0x000fe2000fffe0ff */
[----:B------:R2:W-:Y:S01]  /*3410*/  UTCHMMA gdesc[UR26], gdesc[UR24], tmem[UR9], tmem[UR22], idesc[UR23], UP4 ;  /* 0x00ff16181a0075ea */ /* 0x0005e2000a000009 */
[----:B------:R-:W-:Y:S01]  /*3420*/  UPLOP3.LUT UP4, UPT, UPT, UPT, UPT, 0x80, 0x8 ;  /* 0x000000000008789c */ /* 0x000fe20003f8f070 */
[----:B------:R-:W-:Y:S01]  /*3430*/  UMOV UR29, 0x80004020 ;  /* 0x80004020001d7882 */ /* 0x000fe20000000000 */
[----:B------:R-:W-:Y:S01]  /*3440*/  UMOV UR14, UR17 ;  /* 0x00000011000e7c82 */ /* 0x000fe20008000000 */
[----:B------:R2:W-:Y:S01]  /*3450*/  UTCHMMA gdesc[UR28], gdesc[UR30], tmem[UR9], tmem[UR20], idesc[UR21], UPT ;  /* 0x00ff141e1c0075ea */ /* 0x0005e2000b800009 */
[----:B------:R2:W-:Y:S01]  /*3460*/  UTCBAR [UR7], URZ ;  /* 0x000000ff070073e9 */ /* 0x0005e200080000ff */
[----:B------:R-:W-:Y:S06]  /*3470*/  BRA.U UP0, `(.L_x_60) ;  /* 0xfffffffd00787547 */ /* 0x000fec000b83ffff */
.L_x_57:
[----:B------:R-:W-:Y:S01]  /*3480*/  UIADD3 UR18, UPT, UPT, UR18, 0x1, URZ ;  /* 0x0000000112127890 */ /* 0x000fe2000fffe0ff */
[C---:B------:R-:W-:Y:S01]  /*3490*/  ISETP.NE.AND P0, PT, R10.reuse, 0x2, PT ;  /* 0x000000020a00780c */ /* 0x040fe20003f05270 */
[----:B------:R-:W-:Y:S02]  /*34a0*/  UIADD3 UR8, UPT, UPT, UR8, 0xc0, URZ ;  /* 0x000000c008087890 */ /* 0x000fe4000fffe0ff */
[----:B------:R-:W-:Y:S01]  /*34b0*/  UISETP.NE.AND UP0, UPT, UR18, 0x4, UPT ;  /* 0x000000041200788c */ /* 0x000fe2000bf05270 */
[----:B-12---:R-:W-:Y:S02]  /*34c0*/  SEL R0, RZ, 0x1, P0 ;  /* 0x00000001ff007807 */ /* 0x006fe40000000000 */
[----:B------:R-:W-:Y:S01]  /*34d0*/  SEL R10, R10, RZ, P0 ;  /* 0x000000ff0a0a7207 */ /* 0x000fe20000000000 */
[----:B------:R-:W-:Y:S01]  /*34e0*/  USEL UR4, URZ, 0x1, UP0 ;  /* 0x00000001ff047887 */ /* 0x000fe20008000000 */
[----:B------:R-:W-:Y:S01]  /*34f0*/  LOP3.LUT R9, R9, R0, RZ, 0x3c, !PT ;  /* 0x0000000009097212 */ /* 0x000fe200078e3cff */
[----:B------:R-:W-:Y:S01]  /*3500*/  USEL UR18, UR18, URZ, UP0 ;  /* 0x000000ff12127287 */ /* 0x000fe20008000000 */
[----:B------:R1:W-:Y:S03]  /*3510*/  UTCBAR [UR8], URZ ;  /* 0x000000ff080073e9 */ /* 0x0003e600080000ff */
[----:B------:R-:W-:Y:S01]  /*3520*/  LOP3.LUT R11, R11, UR4, RZ, 0x3c, !PT ;  /* 0x000000040b0b7c12 */ /* 0x000fe2000f8e3cff */
[----:B------:R-:W-:Y:S07]  /*3530*/  @P1 BRA `(.L_x_61) ;  /* 0xfffffff800b01947 */ /* 0x000fee000383ffff */
[----:B------:R-:W2:Y:S01]  /*3540*/  S2UR UR4, SR_CgaCtaId ;  /* 0x00000000000479c3 */ /* 0x000ea20000008800 */
[----:B------:R-:W-:Y:S01]  /*3550*/  ELECT P0, URZ, PT ;  /* 0x0000000000ff782f */ /* 0x000fe20003800000 */
[----:B------:R-:W-:Y:S01]  /*3560*/  IMAD.MOV.U32 R0, RZ, RZ, 0x1 ;  /* 0x00000001ff007424 */ /* 0x000fe200078e00ff */
[----:B------:R-:W-:Y:S01]  /*3570*/  UIADD3 UR6, UPT, UPT, UR6, 0xe0, URZ ;  /* 0x000000e006067890 */ /* 0x000fe2000fffe0ff */
[----:B------:R-:W-:Y:S01]  /*3580*/  SHF.L.U32 R2, R11, 0x1f, RZ ;  /* 0x0000001f0b027819 */ /* 0x000fe200000006ff */
[----:B------:R-:W-:-:S03]  /*3590*/  UMOV UR5, 0x40 ;  /* 0x0000004000057882 */ /* 0x000fc60000000000 */
[----:B------:R-:W-:Y:S01]  /*35a0*/  UVIRTCOUNT.DEALLOC.SMPOOL 0x80 ;  /* 0x000000800000784c */ /* 0x000fe20000000000 */
[----:B--2---:R-:W-:Y:S02]  /*35b0*/  ULEA UR4, UR4, UR5, 0x18 ;  /* 0x0000000504047291 */ /* 0x004fe4000f8ec0ff */
[----:B------:R-:W-:-:S07]  /*35c0*/  ULEA UR5, UR18, UR6, 0x3 ;  /* 0x0000000612057291 */ /* 0x000fce000f8e18ff */
[----:B------:R2:W-:Y:S02]  /*35d0*/  @P0 STS.U8 [UR4+0x1c], R0 ;  /* 0x00001c00ff000988 */ /* 0x0005e40008000004 */
[----:B------:R-:W3:Y:S02]  /*35e0*/  SYNCS.PHASECHK.TRANS64.TRYWAIT P0, [UR5], R2 ;  /* 0x00000002ff0075a7 */ /* 0x000ee40008001105 */
[----:B--23--:R-:W-:Y:S05]  /*35f0*/  @!P0 BRA `(.L_x_62) ;  /* 0x0000003c00648947 */ /* 0x00cfea0003800000 */
.L_x_141:
[----:B------:R-:W-:-:S04]  /*3600*/  UIADD3 UR7, UPT, UPT, UR18, 0x1, URZ ;  /* 0x0000000112077890 */ /* 0x000fc8000fffe0ff */
[----:B------:R-:W-:-:S04]  /*3610*/  UISETP.NE.AND UP0, UPT, UR7, 0x4, UPT ;  /* 0x000000040700788c */ /* 0x000fc8000bf05270 */
[----:B-1----:R-:W-:Y:S02]  /*3620*/  USEL UR8, URZ, 0x1, UP0 ;  /* 0x00000001ff087887 */ /* 0x002fe40008000000 */
[----:B------:R-:W-:-:S04]  /*3630*/  USEL UR7, UR7, URZ, UP0 ;  /* 0x000000ff07077287 */ /* 0x000fc80008000000 */
[----:B------:R-:W-:Y:S01]  /*3640*/  ULEA UR5, UR7, UR6, 0x3 ;  /* 0x0000000607057291 */ /* 0x000fe2000f8e18ff */
[----:B--2---:R-:W-:-:S04]  /*3650*/  LOP3.LUT R2, R11, UR8, RZ, 0x3c, !PT ;  /* 0x000000080b027c12 */ /* 0x004fc8000f8e3cff */
[----:B------:R-:W-:-:S04]  /*3660*/  SHF.L.U32 R3, R2, 0x1f, RZ ;  /* 0x0000001f02037819 */ /* 0x000fc800000006ff */
[----:B------:R-:W1:Y:S02]  /*3670*/  SYNCS.PHASECHK.TRANS64.TRYWAIT P0, [UR5], R3 ;  /* 0x00000003ff0075a7 */ /* 0x000e640008001105 */
[----:B-1----:R-:W-:Y:S05]  /*3680*/  @!P0 BRA `(.L_x_63) ;  /* 0x0000003c00588947 */ /* 0x002fea0003800000 */
.L_x_143:
        /* <DEDUP_REMOVED lines=9> */
.L_x_145:
[----:B------:R-:W-:-:S04]  /*3720*/  UIADD3 UR7, UPT, UPT, UR7, 0x1, URZ ;  /* 0x0000000107077890 */ /* 0x000fc8000fffe0ff */
[----:B------:R-:W-:-:S04]  /*3730*/  UISETP.NE.AND UP0, UPT, UR7, 0x4, UPT ;  /* 0x000000040700788c */ /* 0x000fc8000bf05270 */
[----:B------:R-:W-:Y:S02]  /*3740*/  USEL UR5, URZ, 0x1, UP0 ;  /* 0x00000001ff057887 */ /* 0x000fe40008000000 */
[----:B------:R-:W-:-:S04]  /*3750*/  USEL UR7, UR7, URZ, UP0 ;  /* 0x000000ff07077287 */ /* 0x000fc80008000000 */
[----:B------:R-:W-:Y:S01]  /*3760*/  ULEA UR7, UR7, UR6, 0x3 ;  /* 0x0000000607077291 */ /* 0x000fe2000f8e18ff */
[----:B------:R-:W-:-:S04]  /*3770*/  LOP3.LUT R2, R2, UR5, RZ, 0x3c, !PT ;  /* 0x0000000502027c12 */ /* 0x000fc8000f8e3cff */
[----:B------:R-:W-:-:S04]  /*3780*/  SHF.L.U32 R2, R2, 0x1f, RZ ;  /* 0x0000001f02027819 */ /* 0x000fc800000006ff */
[----:B------:R-:W2:Y:S02]  /*3790*/  SYNCS.PHASECHK.TRANS64.TRYWAIT P0, [UR7], R2 ;  /* 0x00000002ff0075a7 */ /* 0x000ea40008001107 */
[----:B--2---:R-:W-:Y:S05]  /*37a0*/  @!P0 BRA `(.L_x_65) ;  /* 0x0000003c00408947 */ /* 0x004fea0003800000 */
.L_x_147:
[----:B------:R-:W-:Y:S01]  /*37b0*/  NOP ;  /* 0x0000000000007918 */ /* 0x000fe20000000000 */
[----:B-1----:R-:W1:Y:S01]  /*37c0*/  LDS R0, [UR4+0x14] ;  /* 0x00001404ff007984 */ /* 0x002e620008000800 */
[----:B------:R-:W-:Y:S01]  /*37d0*/  ULOP3.LUT UR6, UR19, 0xffff, URZ, 0xc0, !UPT ;  /* 0x0000ffff13067892 */ /* 0x000fe2000f8ec0ff */
[----:B------:R-:W-:Y:S01]  /*37e0*/  UMOV UR8, 0xffff ;  /* 0x0000ffff00087882 */ /* 0x000fe20000000000 */
[----:B------:R-:W-:Y:S02]  /*37f0*/  UMOV UR5, 0x1 ;  /* 0x0000000100057882 */ /* 0x000fe40000000000 */
[----:B------:R-:W-:-:S04]  /*3800*/  USHF.R.U32.HI UR6, URZ, 0x5, UR6 ;  /* 0x00000005ff067899 */ /* 0x000fc80008011606 */
[----:B------:R-:W-:Y:S02]  /*3810*/  USHF.L.U32 UR8, UR8, UR6, URZ ;  /* 0x0000000608087299 */ /* 0x000fe400080006ff */
[----:B------:R-:W-:-:S04]  /*3820*/  USHF.L.U32 UR5, UR5, UR6, URZ ;  /* 0x0000000605057299 */ /* 0x000fc800080006ff */
[----:B-1----:R-:W-:-:S04]  /*3830*/  LOP3.LUT R0, R0, UR8, RZ, 0xc0, !PT ;  /* 0x0000000800007c12 */ /* 0x002fc8000f8ec0ff */
[----:B------:R-:W-:-:S13]  /*3840*/  ISETP.NE.AND P0, PT, R0, UR8, PT ;  /* 0x0000000800007c0c */ /* 0x000fda000bf05270 */
[----:B------:R-:W-:Y:S05]  /*3850*/  @P0 BRA `(.L_x_66) ;  /* 0x0000000000580947 */ /* 0x000fea0003800000 */
[----:B------:R-:W1:Y:S02]  /*3860*/  LDS R0, [UR4+0x18] ;  /* 0x00001804ff007984 */ /* 0x000e640008000800 */
[----:B-1----:R-:W-:-:S04]  /*3870*/  LOP3.LUT R0, R0, UR5, RZ, 0xc0, !PT ;  /* 0x0000000500007c12 */ /* 0x002fc8000f8ec0ff */
[----:B------:R-:W-:-:S13]  /*3880*/  ISETP.NE.AND P0, PT, R0, UR5, PT ;  /* 0x0000000500007c0c */ /* 0x000fda000bf05270 */
[----:B------:R-:W-:Y:S05]  /*3890*/  @P0 BRA `(.L_x_67) ;  /* 0x00000000003c0947 */ /* 0x000fea0003800000 */
[----:B------:R-:W1:Y:S01]  /*38a0*/  S2R R2, SR_LANEID ;  /* 0x0000000000027919 */ /* 0x000e620000000000 */
[----:B------:R-:W-:Y:S01]  /*38b0*/  ULOP3.LUT UR8, URZ, UR8, URZ, 0x33, !UPT ;  /* 0x00000008ff087292 */ /* 0x000fe2000f8e33ff */
[----:B------:R-:W-:Y:S02]  /*38c0*/  VOTEU.ANY UR7, UPT, PT ;  /* 0x0000000000077886 */ /* 0x000fe400038e0100 */
[----:B------:R-:W-:-:S03]  /*38d0*/  UFLO.U32 UR7, UR7 ;  /* 0x00000007000772bd */ /* 0x000fc600080e0000 */
[----:B------:R-:W-:-:S04]  /*38e0*/  IMAD.U32 R0, RZ, RZ, UR8 ;  /* 0x00000008ff007e24 */ /* 0x000fc8000f8e00ff */
[----:B------:R2:W3:Y:S02]  /*38f0*/  REDUX UR6, R0 ;  /* 0x00000000000673c4 */ /* 0x0004e40000000000 */
[----:B------:R1:W-:Y:S02]  /*3900*/  UTCATOMSWS.AND URZ, UR8 ;  /* 0x0000000800ff79e3 */ /* 0x0003e40008000000 */
[----:B-1----:R-:W-:Y:S02]  /*3910*/  ISETP.EQ.U32.AND P0, PT, R2, UR7, PT ;  /* 0x0000000702007c0c */ /* 0x002fe4000bf02070 */
[----:B--2---:R-:W-:Y:S02]  /*3920*/  LOP3.LUT R0, RZ, UR5, RZ, 0x33, !PT ;  /* 0x00000005ff007c12 */ /* 0x004fe4000f8e33ff */
[----:B---3--:R-:W-:Y:S02]  /*3930*/  MOV R2, UR6 ;  /* 0x0000000600027c02 */ /* 0x008fe40008000f00 */
[----:B------:R-:W1:Y:S07]  /*3940*/  REDUX UR5, R0 ;  /* 0x00000000000573c4 */ /* 0x000e6e0000000000 */
[----:B------:R2:W-:Y:S01]  /*3950*/  @P0 ATOMS.AND RZ, [UR4+0x14], R2 ;  /* 0x00001402ffff098c */ /* 0x0005e2000a800004 */
[----:B-1----:R-:W-:-:S05]  /*3960*/  IMAD.U32 R0, RZ, RZ, UR5 ;  /* 0x00000005ff007e24 */ /* 0x002fca000f8e00ff */
[----:B------:R2:W-:Y:S01]  /*3970*/  @P0 ATOMS.AND RZ, [UR4+0x18], R0 ;  /* 0x00001800ffff098c */ /* 0x0005e2000a800004 */
[----:B------:R-:W-:Y:S05]  /*3980*/  BRA `(.L_x_68) ;  /* 0x0000000000147947 */ /* 0x000fea0003800000 */
.L_x_67:
[----:B------:R-:W-:Y:S02]  /*3990*/  MOV R2, 0x39b0 ;  /* 0x000039b000027802 */ /* 0x000fe40000000f00 */
[----:B----45:R-:W-:Y:S05]  /*39a0*/  CALL.REL.NOINC `($__internal_0_$__cuda_sm10x_tcgen05_guardrail_trap_col_being_dealloced_not_returned_by_alloc) ;  /* 0x0000003c00b47944 */ /* 0x030fea0003c00000 */
[----:B------:R-:W-:Y:S05]  /*39b0*/  BRA `(.L_x_68) ;  /* 0x0000000000087947 */ /* 0x000fea0003800000 */
.L_x_66:
[----:B------:R-:W-:Y:S02]  /*39c0*/  MOV R2, 0x39e0 ;  /* 0x000039e000027802 */ /* 0x000fe40000000f00 */
[----:B----45:R-:W-:Y:S05]  /*39d0*/  CALL.REL.NOINC `($__internal_2_$__cuda_sm10x_tcgen05_guardrail_trap_unallocated_columns_being_dealloced) ;  /* 0x0000003c00c07944 */ /* 0x030fea0003c00000 */
.L_x_68:
[----:B------:R-:W-:Y:S01]  /*39e0*/  NOP ;  /* 0x0000000000007918 */ /* 0x000fe20000000000 */
[----:B------:R-:W-:Y:S05]  /*39f0*/  EXIT ;  /* 0x000000000000794d */ /* 0x000fea0003800000 */
.L_x_50:
[----:B------:R-:W-:-:S09]  /*3a00*/  UISETP.NE.OR UP2, UPT, UR8, 0x3, !UP2 ;  /* 0x000000030800788c */ /* 0x000fd2000d745670 */
[----:B------:R-:W-:Y:S05]  /*3a10*/  BRA.U UP2, `(.L_x_69) ;  /* 0x0000000d02ac7547 */ /* 0x000fea000b800000 */
[----:B------:R-:W1:Y:S01]  /*3a20*/  LDC R0, c[0x0][0xb30] ;  /* 0x0002cc00ff007b82 */ /* 0x000e620000000800 */
[----:B------:R-:W2:Y:S01]  /*3a30*/  LDCU.64 UR8, c[0x0][0x888] ;  /* 0x00011100ff0877ac */ /* 0x000ea20008000a00 */
[----:B------:R-:W-:Y:S01]  /*3a40*/  IMAD.MOV.U32 R32, RZ, RZ, 0x1 ;  /* 0x00000001ff207424 */ /* 0x000fe200078e00ff */
[----:B------:R-:W-:Y:S01]  /*3a50*/  CS2R R28, SRZ ;  /* 0x00000000001c7805 */ /* 0x000fe2000001ff00 */
[----:B------:R-:W-:Y:S01]  /*3a60*/  IMAD.MOV.U32 R25, RZ, RZ, 0x1000 ;  /* 0x00001000ff197424 */ /* 0x000fe200078e00ff */
[----:B------:R-:W4:Y:S03]  /*3a70*/  LDCU.64 UR4, c[0x0][0x890] ;  /* 0x00011200ff0477ac */ /* 0x000f260008000a00 */
[----:B------:R-:W3:Y:S01]  /*3a80*/  LDC R24, c[0x0][0x370] ;  /* 0x0000dc00ff187b82 */ /* 0x000ee20000000800 */
[----:B------:R-:W-:Y:S01]  /*3a90*/  UMOV UR7, 0x400 ;  /* 0x0000040000077882 */ /* 0x000fe20000000000 */
[----:B------:R-:W-:-:S02]  /*3aa0*/  UPLOP3.LUT UP1, UPT, UPT, UPT, UPT, 0x40, 0x4 ;  /* 0x000000000004789c */ /* 0x000fc40003f2e870 */
[----:B------:R-:W-:Y:S01]  /*3ab0*/  ULEA UR7, UR37, UR7, 0x18 ;  /* 0x0000000725077291 */ /* 0x000fe2000f8ec0ff */
[----:B------:R-:W-:-:S03]  /*3ac0*/  UMOV UR13, URZ ;  /* 0x000000ff000d7c82 */ /* 0x000fc60008000000 */
[----:B------:R-:W3:Y:S01]  /*3ad0*/  LDC R3, c[0x0][0xb0c] ;  /* 0x0002c300ff037b82 */ /* 0x000ee20000000800 */
[----:B--2---:R-:W-:Y:S02]  /*3ae0*/  UISETP.NE.U32.AND UP3, UPT, UR8, URZ, UPT ;  /* 0x000000ff0800728c */ /* 0x004fe4000bf65070 */
[----:B----4-:R-:W-:-:S05]  /*3af0*/  UISETP.NE.U32.AND UP4, UPT, UR4, URZ, UPT ;  /* 0x000000ff0400728c */ /* 0x010fca000bf85070 */
[----:B------:R-:W2:Y:S01]  /*3b00*/  LDC R22, c[0x0][0xb20] ;  /* 0x0002c800ff167b82 */ /* 0x000ea20000000800 */
[----:B-1----:R-:W-:Y:S01]  /*3b10*/  ISETP.NE.AND P1, PT, R0, 0x1, PT ;  /* 0x000000010000780c */ /* 0x002fe20003f25270 */
[----:B------:R-:W-:Y:S02]  /*3b20*/  UISETP.NE.AND.EX UP3, UPT, UR9, URZ, UPT, UP3 ;  /* 0x000000ff0900728c */ /* 0x000fe4000bf65330 */
[----:B------:R-:W-:-:S04]  /*3b30*/  UISETP.NE.AND.EX UP4, UPT, UR5, URZ, UPT, UP4 ;  /* 0x000000ff0500728c */ /* 0x000fc8000bf85340 */
[----:B------:R-:W1:Y:S08]  /*3b40*/  LDC.64 R30, c[0x0][0x348] ;  /* 0x0000d200ff1e7b82 */ /* 0x000e700000000a00 */
[----:B------:R-:W4:Y:S08]  /*3b50*/  LDC.64 R14, c[0x0][0xb10] ;  /* 0x0002c400ff0e7b82 */ /* 0x000f300000000a00 */
[----:B------:R-:W1:Y:S08]  /*3b60*/  LDC.64 R6, c[0x0][0xb18] ;  /* 0x0002c600ff067b82 */ /* 0x000e700000000a00 */
[----:B------:R-:W1:Y:S08]  /*3b70*/  LDC.64 R4, c[0x0][0xb28] ;  /* 0x0002ca00ff047b82 */ /* 0x000e700000000a00 */
[----:B--23--:R-:W1:Y:S02]  /*3b80*/  LDC R23, c[0x0][0x374] ;  /* 0x0000dd00ff177b82 */ /* 0x00ce640000000800 */
.L_x_78:
[C---:B------:R-:W-:Y:S02]  /*3b90*/  LEA R0, R29.reuse, UR7, 0x3 ;  /* 0x000000071d007c11 */ /* 0x040fe4000f8e18ff */
[----:B------:R-:W-:Y:S02]  /*3ba0*/  SHF.L.U32 R2, R28, 0x1f, RZ ;  /* 0x0000001f1c027819 */ /* 0x000fe400000006ff */
[----:B------:R-:W-:Y:S02]  /*3bb0*/  LEA R16, R29, UR7, 0x4 ;  /* 0x000000071d107c11 */ /* 0x000fe4000f8e20ff */
[----:B--2---:R-:W2:Y:S02]  /*3bc0*/  SYNCS.PHASECHK.TRANS64.TRYWAIT P0, [R0+URZ+0xa0], R2 ;  /* 0x0000a002000075a7 */ /* 0x004ea400080011ff */
[----:B--2---:R-:W-:Y:S05]  /*3bd0*/  @!P0 BRA `(.L_x_70) ;  /* 0x00000038004c8947 */ /* 0x004fea0003800000 */
.L_x_148:
[----:B------:R-:W-:Y:S01]  /*3be0*/  ISETP.GE.AND P0, PT, R26, 0x1, PT ;  /* 0x000000011a00780c */ /* 0x000fe20003f06270 */
[----:B------:R-:W3:Y:S01]  /*3bf0*/  LDS.128 R16, [R16+0x130] ;  /* 0x0001300010107984 */ /* 0x000ee20000000c00 */
[----:B--2---:R-:W-:Y:S01]  /*3c00*/  VIADD R0, R0, 0xb0 ;  /* 0x000000b000007836 */ /* 0x004fe20000000000 */
[----:B------:R-:W-:Y:S01]  /*3c10*/  @!PT LDS RZ, [RZ] ;  /* 0x00000000fffff984 */ /* 0x000fe20000000800 */
[----:B------:R-:W-:Y:S01]  /*3c20*/  @!PT LDS RZ, [RZ] ;  /* 0x00000000fffff984 */ /* 0x000fe20000000800 */
[----:B------:R-:W-:Y:S01]  /*3c30*/  @!PT LDS RZ, [RZ] ;  /* 0x00000000fffff984 */ /* 0x000fe20000000800 */
[----:B------:R-:W-:Y:S01]  /*3c40*/  @!PT LDS RZ, [RZ] ;  /* 0x00000000fffff984 */ /* 0x000fe20000000800 */
[----:B------:R2:W-:Y:S06]  /*3c50*/  MEMBAR.ALL.CTA ;  /* 0x0000000000007992 */ /* 0x0005ec0000008000 */
[----:B--2---:R-:W2:Y:S01]  /*3c60*/  FENCE.VIEW.ASYNC.S ;  /* 0x00000000000073c6 */ /* 0x004ea20000000000 */
[----:B------:R-:W-:Y:S04]  /*3c70*/  PRMT R0, RZ, 0x654, R0 ;  /* 0x00000654ff007816 */ /* 0x000fe80000000000 */
[----:B--2---:R2:W-:Y:S01]  /*3c80*/  SYNCS.ARRIVE.TRANS64.RED.A1T0 RZ, [R0+URZ], RZ ;  /* 0x000000ff00ff79a7 */ /* 0x0045e200081004ff */
[----:B---3--:R-:W-:Y:S11]  /*3c90*/  LOP3.LUT P3, RZ, R18, 0x1, RZ, 0xc0, !PT ;  /* 0x0000000112ff7812 */ /* 0x008ff6000786c0ff */
[----:B------:R-:W-:Y:S02]  /*3ca0*/  @!UPT UIADD3 URZ, UPT, UPT, URZ, URZ, URZ ;  /* 0x000000fffffff290 */ /* 0x000fe4000fffe0ff */
[----:B------:R-:W-:Y:S02]  /*3cb0*/  @P3 MOV R11, R16 ;  /* 0x00000010000b3202 */ /* 0x000fe40000000f00 */
[----:B------:R-:W-:Y:S01]  /*3cc0*/  @P3 LOP3.LUT R10, R17, 0xffff, RZ, 0xc0, !PT ;  /* 0x0000ffff110a3812 */ /* 0x000fe200078ec0ff */
[----:B--2---:R-:W-:Y:S06]  /*3cd0*/  @!P0 BRA `(.L_x_71) ;  /* 0x0000000000a48947 */ /* 0x004fec0003800000 */
[-C--:B-1----:R-:W-:Y:S01]  /*3ce0*/  IMAD.HI.U32 R0, R23, R7.reuse, RZ ;  /* 0x0000000717007227 */ /* 0x082fe200078e00ff */
[----:B------:R-:W-:Y:S02]  /*3cf0*/  ISETP.NE.AND P0, PT, R6, 0x1, PT ;  /* 0x000000010600780c */ /* 0x000fe40003f05270 */
[----:B------:R-:W-:Y:S01]  /*3d00*/  ISETP.NE.AND P2, PT, R26, 0x1, PT ;  /* 0x000000011a00780c */ /* 0x000fe20003f45270 */
[----:B----4-:R-:W-:Y:S01]  /*3d10*/  IMAD.HI.U32 R9, R24, R14, RZ ;  /* 0x0000000e18097227 */ /* 0x010fe200078e00ff */
[----:B------:R-:W-:Y:S02]  /*3d20*/  SHF.R.U32.HI R0, RZ, R22, R0 ;  /* 0x00000016ff007219 */ /* 0x000fe40000011600 */
[----:B------:R-:W-:Y:S01]  /*3d30*/  ISETP.NE.AND P4, PT, R3, 0x1, PT ;  /* 0x000000010300780c */ /* 0x000fe20003f85270 */
[----:B------:R-:W-:Y:S01]  /*3d40*/  IMAD.HI.U32 R13, R10, R7, RZ ;  /* 0x000000070a0d7227 */ /* 0x000fe200078e00ff */
[----:B------:R-:W-:Y:S02]  /*3d50*/  SHF.R.U32.HI R9, RZ, R15, R9 ;  /* 0x0000000fff097219 */ /* 0x000fe40000011609 */
[----:B------:R-:W-:Y:S01]  /*3d60*/  SEL R0, R23, R0, !P0 ;  /* 0x0000000017007207 */ /* 0x000fe20004000000 */
[----:B------:R-:W-:Y:S01]  /*3d70*/  IMAD.HI.U32 R12, R11, R14, RZ ;  /* 0x0000000e0b0c7227 */ /* 0x000fe200078e00ff */
[----:B------:R-:W-:Y:S03]  /*3d80*/  SEL R9, R24, R9, !P4 ;  /* 0x0000000918097207 */ /* 0x000fe60006000000 */
[-C--:B------:R-:W-:Y:S01]  /*3d90*/  IMAD.HI.U32 R8, R0, R4.reuse, RZ ;  /* 0x0000000400087227 */ /* 0x080fe200078e00ff */
[----:B------:R-:W-:Y:S03]  /*3da0*/  SHF.R.U32.HI R12, RZ, R15, R12 ;  /* 0x0000000fff0c7219 */ /* 0x000fe6000001160c */
[----:B------:R-:W-:Y:S01]  /*3db0*/  IMAD.HI.U32 R2, R9, R4, RZ ;  /* 0x0000000409027227 */ /* 0x000fe200078e00ff */
[-C--:B------:R-:W-:Y:S02]  /*3dc0*/  @P2 SHF.R.U32.HI R0, RZ, R5.reuse, R8 ;  /* 0x00000005ff002219 */ /* 0x080fe40000011608 */
[----:B------:R-:W-:Y:S02]  /*3dd0*/  SHF.R.U32.HI R8, RZ, R22, R13 ;  /* 0x00000016ff087219 */ /* 0x000fe4000001160d */
[----:B------:R-:W-:Y:S01]  /*3de0*/  @P2 SHF.R.U32.HI R9, RZ, R5, R2 ;  /* 0x00000005ff092219 */ /* 0x000fe20000011602 */
[----:B------:R-:W-:Y:S01]  /*3df0*/  IMAD R0, R26, R0, RZ ;  /* 0x000000001a007224 */ /* 0x000fe200078e02ff */
[----:B------:R-:W-:Y:S02]  /*3e00*/  SEL R8, R10, R8, !P0 ;  /* 0x000000080a087207 */ /* 0x000fe40004000000 */
[----:B------:R-:W-:Y:S01]  /*3e10*/  SEL R2, R11, R12, !P4 ;  /* 0x0000000c0b027207 */ /* 0x000fe20006000000 */
[----:B------:R-:W-:Y:S01]  /*3e20*/  IMAD R12, R26, R9, RZ ;  /* 0x000000091a0c7224 */ /* 0x000fe200078e02ff */
[C---:B------:R-:W-:Y:S01]  /*3e30*/  ISETP.GE.AND P0, PT, R8.reuse, R0, PT ;  /* 0x000000000800720c */ /* 0x040fe20003f06270 */
[----:B------:R-:W-:Y:S03]  /*3e40*/  IMAD.HI.U32 R0, R8, R4, RZ ;  /* 0x0000000408007227 */ /* 0x000fe600078e00ff */
[----:B------:R-:W-:Y:S02]  /*3e50*/  ISETP.GE.OR P0, PT, R2, R12, P0 ;  /* 0x0000000c0200720c */ /* 0x000fe40000706670 */
[-C--:B------:R-:W-:Y:S04]  /*3e60*/  SHF.R.U32.HI R0, RZ, R5.reuse, R0 ;  /* 0x00000005ff007219 */ /* 0x080fe80000011600 */
[----:B------:R-:W-:Y:S05]  /*3e70*/  SEL R13, R8, R0, !P2 ;  /* 0x00000000080d7207 */ /* 0x000fea0005000000 */
[----:B------:R-:W-:Y:S02]  /*3e80*/  IMAD.MOV R12, RZ, RZ, -R13 ;  /* 0x000000ffff0c7224 */ /* 0x000fe400078e0a0d */
[----:B------:R-:W-:Y:S04]  /*3e90*/  @!P0 IMAD.HI.U32 R0, R2, R4, RZ ;  /* 0x0000000402008227 */ /* 0x000fe800078e00ff */
[----:B------:R-:W-:Y:S01]  /*3ea0*/  IMAD R12, R26, R12, R8 ;  /* 0x0000000c1a0c7224 */ /* 0x000fe200078e0208 */
[----:B------:R-:W-:Y:S04]  /*3eb0*/  @!P0 SHF.R.U32.HI R0, RZ, R5, R0 ;  /* 0x00000005ff008219 */ /* 0x000fe80000011600 */
[----:B------:R-:W-:Y:S04]  /*3ec0*/  @!P0 SEL R0, R2, R0, !P2 ;  /* 0x0000000002008207 */ /* 0x000fe80005000000 */
[----:B------:R-:W-:Y:S01]  /*3ed0*/  @!P0 IADD3 R13, PT, PT, R13, -R0, RZ ;  /* 0x800000000d0d8210 */ /* 0x000fe20007ffe0ff */
[----:B------:R-:W-:Y:S01]  /*3ee0*/  @!P0 IMAD R0, R9, R12, R0 ;  /* 0x0000000c09008224 */ /* 0x000fe200078e0200 */
[----:B------:R-:W-:Y:S01]  /*3ef0*/  IADD3 R9, PT, PT, -R8, RZ, RZ ;  /* 0x000000ff08097210 */ /* 0x000fe20007ffe1ff */
[--C-:B------:R-:W-:Y:S02]  /*3f00*/  IMAD.MOV R12, RZ, RZ, -R2.reuse ;  /* 0x000000ffff0c7224 */ /* 0x100fe400078e0a02 */
[----:B------:R-:W-:Y:S02]  /*3f10*/  @!P0 IMAD R8, R13, R26, R2 ;  /* 0x0000001a0d088224 */ /* 0x000fe400078e0202 */
[----:B------:R-:W-:Y:S02]  /*3f20*/  @!P0 IMAD.MOV.U32 R2, RZ, RZ, R0 ;  /* 0x000000ffff028224 */ /* 0x000fe400078e0000 */
[----:B------:R-:W-:Y:S02]  /*3f30*/  IMAD R11, R3, R12, R11 ;  /* 0x0000000c030b7224 */ /* 0x000fe400078e020b */
[----:B------:R-:W-:Y:S02]  /*3f40*/  IMAD R10, R6, R9, R10 ;  /* 0x00000009060a7224 */ /* 0x000fe400078e020a */
[----:B------:R-:W-:Y:S02]  /*3f50*/  IMAD R11, R2, R3, R11 ;  /* 0x00000003020b7224 */ /* 0x000fe400078e020b */
[----:B------:R-:W-:Y:S02]  /*3f60*/  IMAD R10, R8, R6, R10 ;  /* 0x00000006080a7224 */ /* 0x000fe400078e020a */
.L_x_71:
[----:B------:R-:W-:Y:S05]  /*3f70*/  BRA.U UP1, `(.L_x_72) ;  /* 0x0000000101107547 */ /* 0x000fea000b800000 */
[----:B------:R-:W-:Y:S04]  /*3f80*/  MOV R2, UR6 ;  /* 0x0000000600027c02 */ /* 0x000fe80008000f00 */
[----:B------:R-:W-:Y:S04]  /*3f90*/  SHF.L.U32 R2, R2, 0x1f, RZ ;  /* 0x0000001f02027819 */ /* 0x000fe800000006ff */
[----:B------:R-:W2:Y:S02]  /*3fa0*/  SYNCS.PHASECHK.TRANS64.TRYWAIT P0, [UR7+0x98], R2 ;  /* 0x00009802ff0075a7 */ /* 0x000ea40008001107 */
[----:B--2---:R-:W-:Y:S05]  /*3fb0*/  @!P0 BRA `(.L_x_73) ;  /* 0x0000003400688947 */ /* 0x004fea0003800000 */
.L_x_72:
[----:B------:R-:W-:Y:S02]  /*3fc0*/  R2UR UR11, R21 ;  /* 0x00000000150b72ca */ /* 0x000fe400000e0000 */
[----:B------:R-:W-:Y:S02]  /*3fd0*/  R2UR UR10, R20 ;  /* 0x00000000140a72ca */ /* 0x000fe400000e0000 */
[----:B------:R-:W-:Y:S04]  /*3fe0*/  ISETP.NE.U32.AND P2, PT, RZ, UR4, PT ;  /* 0x00000004ff007c0c */ /* 0x000fe8000bf45070 */
[----:B------:R-:W-:Y:S05]  /*3ff0*/  ISETP.NE.AND.EX P2, PT, RZ, UR5, PT, P2 ;  /* 0x00000005ff007c0c */ /* 0x000fea000bf45320 */
[----:B------:R-:W-:Y:S02]  /*4000*/  USHF.L.U32 UR11, UR11, 0x6, URZ ;  /* 0x000000060b0b7899 */ /* 0x000fe400080006ff */
[----:B------:R-:W-:Y:S01]  /*4010*/  USHF.L.U32 UR10, UR10, 0x6, URZ ;  /* 0x000000060a0a7899 */ /* 0x000fe200080006ff */
[----:B------:R-:W-:Y:S11]  /*4020*/  BRA.U !UP4, `(.L_x_74) ;  /* 0x000000010c347547 */ /* 0x000ff6000b800000 */
[----:B------:R-:W-:Y:S01]  /*4030*/  UPLOP3.LUT UP0, UPT, UPT, UPT, UP3, 0x80, 0x8 ;  /* 0x000000000008789c */ /* 0x000fe20003f0f030 */
[----:B--2---:R-:W-:Y:S02]  /*4040*/  HFMA2 R0, -RZ, RZ, 0, 5.9604644775390625e-08 ;  /* 0x00000001ff007431 */ /* 0x004fe400000001ff */
[----:B------:R-:W-:Y:S03]  /*4050*/  IMAD.MOV.U32 R60, RZ, RZ, 0x1 ;  /* 0x00000001ff3c7424 */ /* 0x000fe600078e00ff */
[----:B------:R-:W-:Y:S05]  /*4060*/  PLOP3.LUT P0, PT, PT, PT, UP0, 0x80, 0x8 ;  /* 0x000000000008781c */ /* 0x000fea0003f0f008 */
[----:B------:R-:W2:Y:S01]  /*4070*/  @UP0 LDCU.64 UR14, c[0x0][0x888] ;  /* 0x00011100ff0e07ac */ /* 0x000ea20008000a00 */
[----:B------:R-:W-:Y:S07]  /*4080*/  @UP0 UIMAD UR8, UR36, UR4, URZ ;  /* 0x00000004240802a4 */ /* 0x000fee000f8e02ff */
[----:B------:R-:W-:Y:S01]  /*4090*/  @!P0 PRMT R60, R0, 0x7610, R60 ;  /* 0x00007610003c8816 */ /* 0x000fe2000000003c */
[----:B--2---:R-:W-:Y:S03]  /*40a0*/  @UP0 UIMAD.WIDE UR14, UR8, 0x4, UR14 ;  /* 0x00000004080e08a5 */ /* 0x004fe6000f8e020e */
[----:B------:R-:W2:Y:S03]  /*40b0*/  @!UP0 LDCU UR8, c[0x0][0x880] ;  /* 0x00011000ff0887ac */ /* 0x000ea60008000800 */
[----:B------:R-:W-:Y:S01]  /*40c0*/  IMAD.U32 R8, RZ, RZ, UR14 ;  /* 0x0000000eff087e24 */ /* 0x000fe2000f8e00ff */
[----:B------:R-:W-:Y:S05]  /*40d0*/  MOV R9, UR15 ;  /* 0x0000000f00097c02 */ /* 0x000fea0008000f00 */
[----:B-----5:R3:W5:Y:S02]  /*40e0*/  @P0 LDG.E R35, desc[UR46][R8.64] ;  /* 0x0000002e08230981 */ /* 0x020764000c1e1900 */
[----:B--23--:R-:W-:Y:S07]  /*40f0*/  @!P0 IMAD.U32 R35, RZ, RZ, UR8 ;  /* 0x00000008ff238e24 */ /* 0x00cfee000f8e00ff */
.L_x_74:
[----:B-----5:R-:W-:Y:S01]  /*4100*/  @!P2 FSETP.EQ.AND P0, PT, R35, RZ, PT ;  /* 0x000000ff2300a20b */ /* 0x020fe20003f02000 */
[----:B------:R-:W-:Y:S01]  /*4110*/  @!UPT UIADD3 URZ, UPT, UPT, URZ, URZ, URZ ;  /* 0x000000fffffff290 */ /* 0x000fe2000fffe0ff */
[----:B------:R-:W-:Y:S11]  /*4120*/  @!P2 BRA `(.L_x_75) ;  /* 0x000000000014a947 */ /* 0x000ff60003800000 */
[----:B------:R-:W-:Y:S02]  /*4130*/  LOP3.LUT P2, RZ, R60, 0xff, RZ, 0xc0, !PT ;  /* 0x000000ff3cff7812 */ /* 0x000fe4000784c0ff */
[----:B------:R-:W-:Y:S04]  /*4140*/  PLOP3.LUT P0, PT, PT, PT, UP0, 0x80, 0x8 ;  /* 0x000000000008781c */ /* 0x000fe80003f0f008 */
[----:B------:R-:W-:Y:S07]  /*4150*/  PLOP3.LUT P0, PT, P0, PT, PT, 0x8, 0x80 ;  /* 0x000000000080781c */ /* 0x000fee000070e170 */
[----:B------:R-:W-:Y:S11]  /*4160*/  @P2 FSETP.EQ.AND P0, PT, R35, RZ, PT ;  /* 0x000000ff2300220b */ /* 0x000ff60003f02000 */
[----:B------:R-:W-:Y:S02]  /*4170*/  @!UPT UIADD3 URZ, UPT, UPT, URZ, URZ, URZ ;  /* 0x000000fffffff290 */ /* 0x000fe4000fffe0ff */
.L_x_75:
[----:B------:R-:W-:Y:S01]  /*4180*/  ULEA UR15, UR13, UR7, 0x3 ;  /* 0x000000070d0f7291 */ /* 0x000fe2000f8e18ff */
[----:B------:R-:W-:Y:S02]  /*4190*/  SHF.L.U32 R9, R32, 0x1f, RZ ;  /* 0x0000001f20097819 */ /* 0x000fe400000006ff */
[----:B------:R-:W-:Y:S04]  /*41a0*/  ELECT P4, URZ, PT ;  /* 0x0000000000ff782f */ /* 0x000fe80003880000 */
[----:B------:R-:W-:Y:S02]  /*41b0*/  PLOP3.LUT P4, PT, P0, P4, PT, 0xf2, 0x2f ;  /* 0x00000000002f781c */ /* 0x000fe40000789e72 */
[----:B------:R-:W3:Y:S11]  /*41c0*/  SYNCS.PHASECHK.TRANS64.TRYWAIT P2, [UR15+0x78], R9 ;  /* 0x00007809ff0075a7 */ /* 0x000ef6000804110f */
[----:B-1----:R-:W-:Y:S05]  /*41d0*/  @!P4 IADD3 R8, P0, PT, R30, 0x580, RZ ;  /* 0x000005801e08c810 */ /* 0x002fea0007f1e0ff */
[----:B--2---:R-:W-:Y:S01]  /*41e0*/  @!P4 IMAD.X R2, RZ, RZ, R31, P0 ;  /* 0x000000ffff02c224 */ /* 0x004fe200000e061f */
[----:B---3--:R-:W-:Y:S07]  /*41f0*/  @!P2 BRA `(.L_x_76) ;  /* 0x0000003000f0a947 */ /* 0x008fee0003800000 */
.L_x_151:
[----:B------:R-:W2:Y:S01]  /*4200*/  LDC.64 R12, c[0x0][0xb18] ;  /* 0x0002c600ff0c7b82 */ /* 0x000ea20000000a00 */
[----:B------:R-:W-:Y:S01]  /*4210*/  @!P4 R2UR UR8, R2 ;  /* 0x000000000208c2ca */ /* 0x000fe200000e0000 */
[----:B------:R-:W-:Y:S01]  /*4220*/  VOTEU.ALL UP2, P4 ;  /* 0x0000000000ff7886 */ /* 0x000fe20002040000 */
[----:B------:R-:W-:Y:S01]  /*4230*/  @!P4 R2UR UR9, R8 ;  /* 0x000000000809c2ca */ /* 0x000fe200000e0000 */
[----:B------:R-:W-:Y:S01]  /*4240*/  VOTEU.ALL UP1, P4 ;  /* 0x0000000000ff7886 */ /* 0x000fe20002020000 */
[----:B-1----:R-:W-:Y:S03]  /*4250*/  @!P4 IMAD.MOV.U32 R0, RZ, RZ, 0x1000 ;  /* 0x00001000ff00c424 */ /* 0x002fe600078e00ff */
[----:B------:R-:W1:Y:S01]  /*4260*/  @!P1 LDC R2, c[0x0][0xb0c] ;  /* 0x0002c300ff029b82 */ /* 0x000e620000000800 */
[----:B------:R-:W-:Y:S01]  /*4270*/  UMOV UR20, 0x0 ;  /* 0x0000000000147882 */ /* 0x000fe20000000000 */
[----:B------:R-:W-:Y:S01]  /*4280*/  UMOV UR21, 0x10000000 ;  /* 0x1000000000157882 */ /* 0x000fe20000000000 */
[----:B------:R-:W-:Y:S01]  /*4290*/  UMOV UR12, UR36 ;  /* 0x00000024000c7c82 */ /* 0x000fe20008000000 */
[----:B------:R-:W-:Y:S01]  /*42a0*/  UIADD3 UR14, UPT, UPT, UR13, 0x1, URZ ;  /* 0x000000010d0e7890 */ /* 0x000fe2000fffe0ff */
[----:B------:R-:W-:Y:S01]  /*42b0*/  @P3 SHF.R.U32.HI R27, RZ, 0x10, R17 ;  /* 0x00000010ff1b3819 */ /* 0x000fe20000011611 */
[----:B------:R-:W-:Y:S02]  /*42c0*/  VIADD R29, R29, 0x1 ;  /* 0x000000011d1d7836 */ /* 0x000fe40000000000 */
[----:B------:R-:W-:Y:S01]  /*42d0*/  IMAD.U32 R9, RZ, RZ, UR8 ;  /* 0x00000008ff097e24 */ /* 0x000fe2000f8e00ff */
[----:B------:R-:W-:Y:S01]  /*42e0*/  @!UP2 ULEA UR8, UR13, UR7, 0xc ;  /* 0x000000070d08a291 */ /* 0x000fe2000f8e60ff */
[----:B------:R-:W-:Y:S01]  /*42f0*/  IMAD.U32 R8, RZ, RZ, UR9 ;  /* 0x00000009ff087e24 */ /* 0x000fe2000f8e00ff */
[----:B------:R-:W-:Y:S02]  /*4300*/  UIADD3 UR9, UPT, UPT, UR15, 0x60, URZ ;  /* 0x000000600f097890 */ /* 0x000fe4000fffe0ff */
[----:B------:R-:W-:Y:S01]  /*4310*/  @!P4 R2UR UR19, R9 ;  /* 0x000000000913c2ca */ /* 0x000fe200000e0000 */
[----:B------:R-:W-:Y:S01]  /*4320*/  @!UP2 UIADD3 UR8, UPT, UPT, UR8, 0x200, URZ ;  /* 0x000002000808a890 */ /* 0x000fe2000fffe0ff */
[----:B------:R-:W-:Y:S01]  /*4330*/  @!P4 R2UR UR18, R8 ;  /* 0x000000000812c2ca */ /* 0x000fe200000e0000 */
[----:B------:R-:W-:Y:S01]  /*4340*/  UISETP.NE.AND UP5, UPT, UR14, 0x3, UPT ;  /* 0x000000030e00788c */ /* 0x000fe2000bfa5270 */
[----:B------:R-:W3:Y:S01]  /*4350*/  LDC.64 R8, c[0x0][0xb10] ;  /* 0x0002c400ff087b82 */ /* 0x000ee20000000a00 */
[----:B------:R-:W-:Y:S02]  /*4360*/  UPRMT UR16, UR37, 0x654, UR9 ;  /* 0x0000065425107896 */ /* 0x000fe40008000009 */
[----:B------:R-:W-:Y:S02]  /*4370*/  USEL UR17, URZ, 0x1, UP5 ;  /* 0x00000001ff117887 */ /* 0x000fe4000a800000 */
[----:B------:R-:W-:Y:S04]  /*4380*/  USEL UR14, UR14, URZ, UP5 ;  /* 0x000000ff0e0e7287 */ /* 0x000fe8000a800000 */
[----:B------:R-:W-:Y:S01]  /*4390*/  ULEA UR13, UR14, UR7, 0x3 ;  /* 0x000000070e0d7291 */ /* 0x000fe2000f8e18ff */
[----:B------:R-:W-:Y:S01]  /*43a0*/  LOP3.LUT R32, R32, UR17, RZ, 0x3c, !PT ;  /* 0x0000001120207c12 */ /* 0x000fe2000f8e3cff */
[----:B------:R1:W-:Y:S01]  /*43b0*/  @!UP1 UTMALDG.3D [UR8], [UR18], desc[UR20] ;  /* 0x00001408120095b4 */ /* 0x0003e20008011000 */
[----:B------:R5:W-:Y:S02]  /*43c0*/  @!P4 SYNCS.ARRIVE.TRANS64.RED.A0TR RZ, [UR15+0x60], R0 ;  /* 0x00006000ffffc9a7 */ /* 0x000be4000830040f */
[----:B------:R-:W-:Y:S01]  /*43d0*/  SHF.L.U32 R20, R32, 0x1f, RZ ;  /* 0x0000001f20147819 */ /* 0x000fe200000006ff */
[C---:B---3--:R-:W-:Y:S01]  /*43e0*/  @!P1 IMAD.HI.U32 R8, R11.reuse, R8, RZ ;  /* 0x000000080b089227 */ /* 0x048fe200078e00ff */
[----:B--2---:R-:W-:Y:S02]  /*43f0*/  @!P1 ISETP.NE.AND P0, PT, R12, 0x1, PT ;  /* 0x000000010c00980c */ /* 0x004fe40003f05270 */
[----:B-1----:R-:W-:Y:S01]  /*4400*/  @!P1 ISETP.NE.AND P2, PT, R2, 0x1, PT ;  /* 0x000000010200980c */ /* 0x002fe20003f45270 */
[----:B------:R-:W-:Y:S01]  /*4410*/  SYNCS.ARRIVE.TRANS64.RED.A1T0 RZ, [UR16], RZ ;  /* 0x000000ffffff79a7 */ /* 0x000fe20008100410 */
[C---:B------:R-:W-:Y:S01]  /*4420*/  @!P1 IMAD.HI.U32 R13, R10.reuse, R13, RZ ;  /* 0x0000000d0a0d9227 */ /* 0x040fe200078e00ff */
[----:B------:R-:W-:Y:S04]  /*4430*/  @!P1 SHF.R.U32.HI R8, RZ, R9, R8 ;  /* 0x00000009ff089219 */ /* 0x000fe80000011608 */
[----:B------:R-:W-:Y:S01]  /*4440*/  @!P1 SEL R8, R11, R8, !P2 ;  /* 0x000000080b089207 */ /* 0x000fe20005000000 */
[----:B------:R-:W1:Y:S01]  /*4450*/  SYNCS.PHASECHK.TRANS64.TRYWAIT P5, [UR13+0x78], R20 ;  /* 0x00007814ff0075a7 */ /* 0x000e6200080a110d */
[----:B-----5:R-:W2:Y:S02]  /*4460*/  @!P1 LDC R0, c[0x0][0xb20] ;  /* 0x0002c800ff009b82 */ /* 0x020ea40000000800 */
[----:B--2---:R-:W-:Y:S04]  /*4470*/  @!P1 SHF.R.U32.HI R0, RZ, R0, R13 ;  /* 0x00000000ff009219 */ /* 0x004fe8000001160d */
[----:B------:R-:W-:Y:S05]  /*4480*/  @!P1 SEL R9, R10, R0, !P0 ;  /* 0x000000000a099207 */ /* 0x000fea0004000000 */
[----:B------:R-:W-:Y:S02]  /*4490*/  @!P1 IMAD.IADD R0, R9, 0x1, -R8 ;  /* 0x0000000109009824 */ /* 0x000fe400078e0a08 */
[----:B------:R-:W-:Y:S02]  /*44a0*/  @!P1 IMAD.IADD R8, R8, 0x1, -R9 ;  /* 0x0000000108089824 */ /* 0x000fe400078e0a09 */
[----:B------:R-:W-:Y:S02]  /*44b0*/  @!P1 IMAD R11, R0, R2, R11 ;  /* 0x00000002000b9224 */ /* 0x000fe400078e020b */
[----:B------:R-:W-:Y:S01]  /*44c0*/  @!P1 IMAD R10, R8, R12, R10 ;  /* 0x0000000c080a9224 */ /* 0x000fe200078e020a */
[----:B-1----:R-:W-:Y:S06]  /*44d0*/  @!P5 BRA `(.L_x_77) ;  /* 0x000000300050d947 */ /* 0x002fec0003800000 */
.L_x_153:
[----:B------:R-:W-:Y:S01]  /*44e0*/  @!P4 IADD3 R2, P0, PT, R30, 0x580, RZ ;  /* 0x000005801e02c810 */ /* 0x000fe20007f1e0ff */
[----:B------:R-:W-:Y:S01]  /*44f0*/  UMOV UR18, 0x0 ;  /* 0x0000000000127882 */ /* 0x000fe20000000000 */
[----:B------:R-:W-:Y:S01]  /*4500*/  UMOV UR19, 0x10000000 ;  /* 0x1000000000137882 */ /* 0x000fe20000000000 */
[----:B------:R-:W-:Y:S01]  /*4510*/  VOTEU.ALL UP1, P4 ;  /* 0x0000000000ff7886 */ /* 0x000fe20002020000 */
[----:B------:R-:W-:Y:S01]  /*4520*/  @!P4 R2UR UR9, R2 ;  /* 0x000000000209c2ca */ /* 0x000fe200000e0000 */
[----:B-1----:R-:W-:Y:S01]  /*4530*/  @!P4 IMAD.X R0, RZ, RZ, R31, P0 ;  /* 0x000000ffff00c224 */ /* 0x002fe200000e061f */
[----:B------:R-:W-:Y:S01]  /*4540*/  UMOV UR12, UR36 ;  /* 0x00000024000c7c82 */ /* 0x000fe20008000000 */
[----:B------:R-:W-:Y:S01]  /*4550*/  @P3 R2UR UR36, R27 ;  /* 0x000000001b2432ca */ /* 0x000fe200000e0000 */
[----:B------:R-:W-:Y:S01]  /*4560*/  @!UP1 ULEA UR15, UR14, UR7, 0xc ;  /* 0x000000070e0f9291 */ /* 0x000fe2000f8e60ff */
[----:B------:R-:W-:Y:S01]  /*4570*/  ISETP.NE.AND P0, PT, R29, 0x2, PT ;  /* 0x000000021d00780c */ /* 0x000fe20003f05270 */
[----:B------:R-:W-:Y:S01]  /*4580*/  @!UP1 UIADD3 UR10, UPT, UPT, UR10, 0x20, URZ ;  /* 0x000000200a0a9890 */ /* 0x000fe2000fffe0ff */
[----:B------:R-:W-:Y:S01]  /*4590*/  @!P4 R2UR UR8, R0 ;  /* 0x000000000008c2ca */ /* 0x000fe200000e0000 */
[----:B------:R-:W-:Y:S01]  /*45a0*/  IMAD.IADD R20, R10, 0x1, R58 ;  /* 0x000000010a147824 */ /* 0x000fe200078e023a */
[----:B------:R-:W-:Y:S01]  /*45b0*/  SEL R0, RZ, 0x1, P0 ;  /* 0x00000001ff007807 */ /* 0x000fe20000000000 */
[----:B------:R-:W-:Y:S01]  /*45c0*/  IMAD.IADD R21, R11, 0x1, R59 ;  /* 0x000000010b157824 */ /* 0x000fe200078e023b */
[----:B------:R-:W-:Y:S02]  /*45d0*/  SEL R29, R29, RZ, P0 ;  /* 0x000000ff1d1d7207 */ /* 0x000fe40000000000 */
[----:B------:R-:W-:Y:S01]  /*45e0*/  IMAD.U32 R8, RZ, RZ, UR9 ;  /* 0x00000009ff087e24 */ /* 0x000fe2000f8e00ff */
[----:B------:R-:W-:Y:S01]  /*45f0*/  UIADD3 UR9, UPT, UPT, UR13, 0x60, URZ ;  /* 0x000000600d097890 */ /* 0x000fe2000fffe0ff */
[----:B------:R-:W-:Y:S03]  /*4600*/  LOP3.LUT R28, R28, R0, RZ, 0x3c, !PT ;  /* 0x000000001c1c7212 */ /* 0x000fe600078e3cff */
[----:B------:R-:W-:Y:S02]  /*4610*/  @!P4 R2UR UR16, R8 ;  /* 0x000000000810c2ca */ /* 0x000fe400000e0000 */
[----:B------:R-:W-:Y:S01]  /*4620*/  IMAD.U32 R9, RZ, RZ, UR8 ;  /* 0x00000008ff097e24 */ /* 0x000fe2000f8e00ff */
[----:B------:R-:W-:Y:S01]  /*4630*/  @!UP1 UIADD3 UR8, UPT, UPT, UR15, 0x200, URZ ;  /* 0x000002000f089890 */ /* 0x000fe2000fffe0ff */
[----:B------:R-:W-:Y:S01]  /*4640*/  VOTEU.ALL UP1, P4 ;  /* 0x0000000000ff7886 */ /* 0x000fe20002020000 */
[----:B------:R-:W-:Y:S02]  /*4650*/  UPRMT UR15, UR37, 0x654, UR9 ;  /* 0x00000654250f7896 */ /* 0x000fe40008000009 */
[----:B------:R-:W-:Y:S11]  /*4660*/  @!P4 R2UR UR17, R9 ;  /* 0x000000000911c2ca */ /* 0x000ff600000e0000 */
[----:B------:R-:W-:Y:S02]  /*4670*/  @!UPT UIADD3 URZ, UPT, UPT, URZ, URZ, URZ ;  /* 0x000000fffffff290 */ /* 0x000fe4000fffe0ff */
[----:B------:R2:W-:Y:S01]  /*4680*/  @!UP1 UTMALDG.3D [UR8], [UR16], desc[UR18] ;  /* 0x00001208100095b4 */ /* 0x0005e20008011000 */
[----:B------:R2:W-:Y:S01]  /*4690*/  @!P4 SYNCS.ARRIVE.TRANS64.RED.A0TR RZ, [UR13+0x60], R25 ;  /* 0x00006019ffffc9a7 */ /* 0x0005e2000830040d */
[----:B------:R-:W-:Y:S04]  /*46a0*/  UIADD3 UR13, UPT, UPT, UR14, 0x1, URZ ;  /* 0x000000010e0d7890 */ /* 0x000fe8000fffe0ff */
[----:B------:R-:W-:Y:S04]  /*46b0*/  UISETP.NE.AND UP1, UPT, UR13, 0x3, UPT ;  /* 0x000000030d00788c */ /* 0x000fe8000bf25270 */
[----:B------:R-:W-:Y:S02]  /*46c0*/  USEL UR14, URZ, 0x1, UP1 ;  /* 0x00000001ff0e7887 */ /* 0x000fe40008800000 */
[----:B------:R-:W-:Y:S02]  /*46d0*/  USEL UR13, UR13, URZ, UP1 ;  /* 0x000000ff0d0d7287 */ /* 0x000fe40008800000 */
[----:B------:R-:W-:Y:S02]  /*46e0*/  UPLOP3.LUT UP1, UPT, UPT, UPT, UPT, 0x80, 0x8 ;  /* 0x000000000008789c */ /* 0x000fe40003f2f070 */
[----:B------:R-:W-:Y:S01]  /*46f0*/  LOP3.LUT R32, R32, UR14, RZ, 0x3c, !PT ;  /* 0x0000000e20207c12 */ /* 0x000fe2000f8e3cff */
[----:B------:R-:W-:Y:S01]  /*4700*/  SYNCS.ARRIVE.TRANS64.RED.A1T0 RZ, [UR15], RZ ;  /* 0x000000ffffff79a7 */ /* 0x000fe2000810040f */
[----:B------:R-:W-:Y:S07]  /*4710*/  @P3 BRA `(.L_x_78) ;  /* 0xfffffff4001c3947 */ /* 0x000fee000383ffff */
[----:B------:R-:W-:Y:S01]  /*4720*/  UIADD3 UR7, UPT, UPT, UR7, 0x78, URZ ;  /* 0x0000007807077890 */ /* 0x000fe2000fffe0ff */
[----:B------:R-:W-:-:S03]  /*4730*/  SHF.L.U32 R2, R32, 0x1f, RZ ;  /* 0x0000001f20027819 */ /* 0x000fc600000006ff */
[----:B------:R-:W-:-:S09]  /*4740*/  ULEA UR4, UR13, UR7, 0x3 ;  /* 0x000000070d047291 */ /* 0x000fd2000f8e18ff */
[----:B------:R-:W1:Y:S02]  /*4750*/  SYNCS.PHASECHK.TRANS64.TRYWAIT P0, [UR4], R2 ;  /* 0x00000002ff0075a7 */ /* 0x000e640008001104 */
[----:B-1----:R-:W-:Y:S05]  /*4760*/  @!P0 BRA `(.L_x_79) ;  /* 0x0000002c00c48947 */ /* 0x002fea0003800000 */
.L_x_155:
        /* <DEDUP_REMOVED lines=9> */
.L_x_157:
[----:B------:R-:W-:-:S04]  /*4800*/  UIADD3 UR5, UPT, UPT, UR5, 0x1, URZ ;  /* 0x0000000105057890 */ /* 0x000fc8000fffe0ff */
[----:B------:R-:W-:-:S04]  /*4810*/  UISETP.NE.AND UP0, UPT, UR5, 0x3, UPT ;  /* 0x000000030500788c */ /* 0x000fc8000bf05270 */
[----:B------:R-:W-:Y:S02]  /*4820*/  USEL UR4, URZ, 0x1, UP0 ;  /* 0x00000001ff047887 */ /* 0x000fe40008000000 */
[----:B------:R-:W-:-:S04]  /*4830*/  USEL UR5, UR5, URZ, UP0 ;  /* 0x000000ff05057287 */ /* 0x000fc80008000000 */
[----:B------:R-:W-:Y:S01]  /*4840*/  ULEA UR5, UR5, UR7, 0x3 ;  /* 0x0000000705057291 */ /* 0x000fe2000f8e18ff */
[----:B-1----:R-:W-:-:S04]  /*4850*/  LOP3.LUT R2, R32, UR4, RZ, 0x3c, !PT ;  /* 0x0000000420027c12 */ /* 0x002fc8000f8e3cff */
[----:B------:R-:W-:Y:S01]  /*4860*/  SHF.L.U32 R2, R2, 0x1f, RZ ;  /* 0x0000001f02027819 */ /* 0x000fe200000006ff */
[----:B------:R-:W-:-:S07]  /*4870*/  IMAD.U32 R0, RZ, RZ, UR5 ;  /* 0x00000005ff007e24 */ /* 0x000fce000f8e00ff */
.L_x_81:
[----:B-1----:R1:W3:Y:S02]  /*4880*/  SYNCS.PHASECHK.TRANS64.TRYWAIT P0, [R0+URZ], R2 ;  /* 0x00000002000075a7 */ /* 0x0022e400080011ff */
[----:B---3--:R-:W-:Y:S05]  /*4890*/  @!P0 NANOSLEEP.SYNCS 0x989680 ;  /* 0x009896800000895d */ /* 0x008fea0003900000 */
[----:B------:R-:W3:Y:S02]  /*48a0*/  @!P0 SYNCS.PHASECHK.TRANS64 P0, [R0+URZ], R2 ;  /* 0x00000002000085a7 */ /* 0x000ee400080010ff */
[----:B--23--:R-:W-:Y:S05]  /*48b0*/  @P0 EXIT ;  /* 0x000000000000094d */ /* 0x00cfea0003800000 */
[----:B------:R-:W-:Y:S05]  /*48c0*/  BRA `(.L_x_81) ;  /* 0xfffffffc00ec7947 */ /* 0x000fea000383ffff */
.L_x_69:
[----:B------:R-:W-:-:S06]  /*48d0*/  UISETP.GE.AND UP1, UPT, UR8, 0x4, UPT ;  /* 0x000000040800788c */ /* 0x000fcc000bf26270 */
[----:B------:R-:W-:-:S13]  /*48e0*/  PLOP3.LUT P0, PT, PT, PT, UP1, 0x80, 0x8 ;  /* 0x000000000008781c */ /* 0x000fda0003f0f018 */
[----:B------:R-:W-:Y:S05]  /*48f0*/  @!P0 EXIT ;  /* 0x000000000000894d */ /* 0x000fea0003800000 */
[----:B------:R-:W-:Y:S01]  /*4900*/  BAR.SYNC.DEFER_BLOCKING 0x6, 0xa0 ;  /* 0x0182800000007b1d */ /* 0x000fe20000010000 */
[C---:B------:R-:W-:Y:S01]  /*4910*/  IMAD.SHL.U32 R3, R70.reuse, 0x20, RZ ;  /* 0x0000002046037824 */ /* 0x040fe200078e00ff */
[C---:B------:R-:W-:Y:S01]  /*4920*/  LOP3.LUT P0, RZ, R70.reuse, 0x4, RZ, 0xc0, !PT ;  /* 0x0000000446ff7812 */ /* 0x040fe2000780c0ff */
[C---:B------:R-:W-:Y:S02]  /*4930*/  IMAD.SHL.U32 R64, R70.reuse, 0x10, RZ ;  /* 0x0000001046407824 */ /* 0x040fe400078e00ff */
[C---:B------:R-:W-:Y:S01]  /*4940*/  IMAD.SHL.U32 R2, R70.reuse, 0x4, RZ ;  /* 0x0000000446027824 */ /* 0x040fe200078e00ff */
[----:B------:R-:W-:Y:S02]  /*4950*/  UMOV UR48, 0x400 ;  /* 0x0000040000307882 */ /* 0x000fe40000000000 */
[----:B------:R-:W1:Y:S01]  /*4960*/  LDC R63, c[0x0][0x370] ;  /* 0x0000dc00ff3f7b82 */ /* 0x000e620000000800 */
[----:B------:R-:W-:Y:S01]  /*4970*/  ULEA UR48, UR37, UR48, 0x18 ;  /* 0x0000003025307291 */ /* 0x000fe2000f8ec0ff */
[----:B------:R-:W-:Y:S01]  /*4980*/  LOP3.LUT R4, R3, 0xc0, RZ, 0xc0, !PT ;  /* 0x000000c003047812 */ /* 0x000fe200078ec0ff */
[----:B------:R-:W-:Y:S01]  /*4990*/  IMAD.U32 R32, R70, 0x10000, RZ ;  /* 0x0001000046207824 */ /* 0x000fe200078e00ff */
[----:B------:R-:W-:Y:S01]  /*49a0*/  LOP3.LUT R64, R64, 0x600, RZ, 0xc0, !PT ;  /* 0x0000060040407812 */ /* 0x000fe200078ec0ff */
[----:B------:R-:W-:Y:S01]  /*49b0*/  IMAD.MOV.U32 R69, RZ, RZ, 0x10 ;  /* 0x00000010ff457424 */ /* 0x000fe200078e00ff */
[----:B------:R-:W-:Y:S01]  /*49c0*/  LOP3.LUT R2, R4, 0x18, R2, 0xf8, !PT ;  /* 0x0000001804027812 */ /* 0x000fe200078ef802 */
[----:B------:R-:W-:Y:S01]  /*49d0*/  IMAD.MOV.U32 R31, RZ, RZ, RZ ;  /* 0x000000ffff1f7224 */ /* 0x000fe200078e00ff */
[----:B------:R-:W2:Y:S01]  /*49e0*/  LDC R28, c[0x0][0xb0c] ;  /* 0x0002c300ff1c7b82 */ /* 0x000ea20000000800 */
[----:B------:R-:W-:Y:S01]  /*49f0*/  SHF.R.U32.HI R4, RZ, 0x1, R70 ;  /* 0x00000001ff047819 */ /* 0x000fe20000011646 */
[----:B------:R-:W-:Y:S01]  /*4a00*/  IMAD.MOV.U32 R68, RZ, RZ, RZ ;  /* 0x000000ffff447224 */ /* 0x000fe200078e00ff */
[--C-:B------:R-:W-:Y:S01]  /*4a10*/  LOP3.LUT R64, R64, 0x20, R3.reuse, 0xf8, !PT ;  /* 0x0000002040407812 */ /* 0x100fe200078ef803 */
[----:B------:R-:W-:Y:S01]  /*4a20*/  IMAD.MOV.U32 R73, RZ, RZ, RZ ;  /* 0x000000ffff497224 */ /* 0x000fe200078e00ff */
[----:B------:R-:W-:Y:S01]  /*4a30*/  LOP3.LUT R32, R32, 0x600000, RZ, 0xc0, !PT ;  /* 0x0060000020207812 */ /* 0x000fe200078ec0ff */
[----:B------:R-:W-:Y:S01]  /*4a40*/  IMAD.MOV.U32 R67, RZ, RZ, RZ ;  /* 0x000000ffff437224 */ /* 0x000fe200078e00ff */
[----:B------:R-:W-:Y:S01]  /*4a50*/  LOP3.LUT R2, R2, 0x8, R4, 0x78, !PT ;  /* 0x0000000802027812 */ /* 0x000fe200078e7804 */
[----:B------:R-:W4:Y:S01]  /*4a60*/  LDC R61, c[0x0][0xb20] ;  /* 0x0002c800ff3d7b82 */ /* 0x000f220000000800 */
[----:B------:R-:W3:Y:S01]  /*4a70*/  LDS R0, [UR48+0x150] ;  /* 0x00015030ff007984 */ /* 0x000ee20008000800 */
[----:B------:R-:W-:Y:S01]  /*4a80*/  LOP3.LUT R64, R64, 0x100, R3, 0xf8, !PT ;  /* 0x0000010040407812 */ /* 0x000fe200078ef803 */
[----:B------:R-:W1:Y:S01]  /*4a90*/  LDCU.64 UR54, c[0x0][0x348] ;  /* 0x00006900ff3677ac */ /* 0x000e620008000a00 */
[----:B------:R-:W-:-:S02]  /*4aa0*/  LOP3.LUT R70, R70, 0x60, RZ, 0xc0, !PT ;  /* 0x0000006046467812 */ /* 0x000fc400078ec0ff */
[----:B------:R-:W-:Y:S01]  /*4ab0*/  LOP3.LUT R64, R64, R2, RZ, 0xfc, !PT ;  /* 0x0000000240407212 */ /* 0x000fe200078efcff */
[----:B------:R-:W1:Y:S01]  /*4ac0*/  LDCU.64 UR38, c[0x0][0x888] ;  /* 0x00011100ff2677ac */ /* 0x000e620008000a00 */
[----:B------:R-:W1:Y:S01]  /*4ad0*/  LDC R27, c[0x0][0xb30] ;  /* 0x0002cc00ff1b7b82 */ /* 0x000e620000000800 */
[----:B------:R-:W-:Y:S01]  /*4ae0*/  SEL R69, R69, 0xfffffff0, !P0 ;  /* 0xfffffff045457807 */ /* 0x000fe20004000000 */
[----:B------:R-:W1:Y:S01]  /*4af0*/  LDCU.64 UR44, c[0x0][0x890] ;  /* 0x00011200ff2c77ac */ /* 0x000e620008000a00 */
[----:B------:R-:W-:-:S05]  /*4b00*/  UMOV UR51, 0x1 ;  /* 0x0000000100337882 */ /* 0x000fca0000000000 */
[----:B------:R-:W1:Y:S01]  /*4b10*/  LDC.64 R56, c[0x0][0xb10] ;  /* 0x0002c400ff387b82 */ /* 0x000e620000000a00 */
[----:B------:R-:W-:Y:S01]  /*4b20*/  UMOV UR56, URZ ;  /* 0x000000ff00387c82 */ /* 0x000fe20008000000 */
[----:B------:R-:W-:Y:S01]  /*4b30*/  UIADD3 UR52, UPT, UPT, UR48, 0x200, URZ ;  /* 0x0000020030347890 */ /* 0x000fe2000fffe0ff */
[----:B------:R-:W-:Y:S01]  /*4b40*/  UMOV UR50, URZ ;  /* 0x000000ff00327c82 */ /* 0x000fe20008000000 */
[----:B------:R-:W-:-:S04]  /*4b50*/  UMOV UR49, URZ ;  /* 0x000000ff00317c82 */ /* 0x000fc80008000000 */
[----:B------:R-:W1:Y:S08]  /*4b60*/  LDC.64 R24, c[0x0][0xb18] ;  /* 0x0002c600ff187b82 */ /* 0x000e700000000a00 */
[----:B------:R-:W1:Y:S08]  /*4b70*/  LDC.64 R22, c[0x0][0xb28] ;  /* 0x0002ca00ff167b82 */ /* 0x000e700000000a00 */
[----:B------:R-:W1:Y:S01]  /*4b80*/  LDC.64 R54, c[0x0][0x8b0] ;  /* 0x00022c00ff367b82 */ /* 0x000e620000000a00 */
[----:B---3--:R-:W-:-:S07]  /*4b90*/  IMAD.IADD R32, R0, 0x1, R32 ;  /* 0x0000000100207824 */ /* 0x008fce00078e0220 */
[----:B------:R-:W3:Y:S08]  /*4ba0*/  LDC.64 R52, c[0x0][0x8a8] ;  /* 0x00022a00ff347b82 */ /* 0x000ef00000000a00 */
[----:B--2-4-:R-:W1:Y:S02]  /*4bb0*/  LDC R62, c[0x0][0x374] ;  /* 0x0000dd00ff3e7b82 */ /* 0x014e640000000800 */
.L_x_112:
[----:B------:R-:W-:Y:S02]  /*4bc0*/  LEA R0, R73, UR48, 0x3 ;  /* 0x0000003049007c11 */ /* 0x000fe4000f8e18ff */
[----:B------:R-:W-:Y:S02]  /*4bd0*/  SHF.L.U32 R2, R67, 0x1f, RZ ;  /* 0x0000001f43027819 */ /* 0x000fe400000006ff */
[----:B-1----:R-:W-:Y:S02]  /*4be0*/  LEA R16, R73, UR48, 0x4 ;  /* 0x0000003049107c11 */ /* 0x002fe4000f8e20ff */
[----:B------:R-:W2:Y:S02]  /*4bf0*/  SYNCS.PHASECHK.TRANS64.TRYWAIT P0, [R0+URZ+0xa0], R2 ;  /* 0x0000a002000075a7 */ /* 0x000ea400080011ff */
[----:B--2---:R-:W-:Y:S05]  /*4c00*/  @!P0 BRA `(.L_x_82) ;  /* 0x0000002800cc8947 */ /* 0x004fea0003800000 */
.L_x_158:
[----:B------:R-:W4:Y:S01]  /*4c10*/  LDC.64 R10, c[0x0][0xb10] ;  /* 0x0002c400ff0a7b82 */ /* 0x000f220000000a00 */
[----:B------:R-:W3:Y:S01]  /*4c20*/  LDS.128 R16, [R16+0x130] ;  /* 0x0001300010107984 */ /* 0x000ee20000000c00 */
[----:B-1----:R-:W-:Y:S01]  /*4c30*/  ISETP.NE.AND P1, PT, R27, 0x1, PT ;  /* 0x000000011b00780c */ /* 0x002fe20003f25270 */
[----:B--2---:R-:W-:Y:S01]  /*4c40*/  VIADD R0, R0, 0xb0 ;  /* 0x000000b000007836 */ /* 0x004fe20000000000 */
[----:B------:R-:W-:Y:S04]  /*4c50*/  ISETP.GE.AND P0, PT, R26, 0x1, PT ;  /* 0x000000011a00780c */ /* 0x000fe80003f06270 */
[----:B------:R-:W1:Y:S01]  /*4c60*/  LDC.64 R8, c[0x0][0xb18] ;  /* 0x0002c600ff087b82 */ /* 0x000e620000000a00 */
[----:B------:R-:W-:Y:S01]  /*4c70*/  PRMT R0, RZ, 0x654, R0 ;  /* 0x00000654ff007816 */ /* 0x000fe20000000000 */
[----:B------:R-:W-:Y:S01]  /*4c80*/  @!PT LDS RZ, [RZ] ;  /* 0x00000000fffff984 */ /* 0x000fe20000000800 */
[----:B------:R-:W-:Y:S01]  /*4c90*/  @!PT LDS RZ, [RZ] ;  /* 0x00000000fffff984 */ /* 0x000fe20000000800 */
[----:B------:R-:W-:Y:S01]  /*4ca0*/  @!PT LDS RZ, [RZ] ;  /* 0x00000000fffff984 */ /* 0x000fe20000000800 */
[----:B------:R-:W-:Y:S01]  /*4cb0*/  @!PT LDS RZ, [RZ] ;  /* 0x00000000fffff984 */ /* 0x000fe20000000800 */
[----:B------:R2:W-:Y:S06]  /*4cc0*/  MEMBAR.ALL.CTA ;  /* 0x0000000000007992 */ /* 0x0005ec0000008000 */
[----:B--2---:R-:W2:Y:S01]  /*4cd0*/  FENCE.VIEW.ASYNC.S ;  /* 0x00000000000073c6 */ /* 0x004ea20000000000 */
[----:B------:R-:W1:Y:S08]  /*4ce0*/  @!P1 LDC R12, c[0x0][0xb20] ;  /* 0x0002c800ff0c9b82 */ /* 0x000e700000000800 */
[----:B------:R-:W1:Y:S01]  /*4cf0*/  @!P1 LDC R7, c[0x0][0xb0c] ;  /* 0x0002c300ff079b82 */ /* 0x000e620000000800 */
[----:B--2---:R2:W-:Y:S01]  /*4d00*/  SYNCS.ARRIVE.TRANS64.RED.A1T0 RZ, [R0+URZ], RZ ;  /* 0x000000ff00ff79a7 */ /* 0x0045e200081004ff */
[----:B---3--:R-:W-:Y:S04]  /*4d10*/  LOP3.LUT P4, RZ, R18, 0x1, RZ, 0xc0, !PT ;  /* 0x0000000112ff7812 */ /* 0x008fe8000788c0ff */
[----:B------:R-:W-:Y:S09]  /*4d20*/  P2R R71, PR, RZ, 0x10 ;  /* 0x00000010ff477803 */ /* 0x000ff20000000000 */
[----:B------:R-:W-:Y:S02]  /*4d30*/  @P4 MOV R30, R16 ;  /* 0x00000010001e4202 */ /* 0x000fe40000000f00 */
[----:B------:R-:W-:Y:S01]  /*4d40*/  @P4 LOP3.LUT R29, R17, 0xffff, RZ, 0xc0, !PT ;  /* 0x0000ffff111d4812 */ /* 0x000fe200078ec0ff */
[----:B--2-4-:R-:W-:Y:S06]  /*4d50*/  @!P0 BRA `(.L_x_83) ;  /* 0x0000000000a48947 */ /* 0x014fec0003800000 */
[----:B------:R-:W-:Y:S01]  /*4d60*/  IMAD.HI.U32 R0, R62, R25, RZ ;  /* 0x000000193e007227 */ /* 0x000fe200078e00ff */
[----:B------:R-:W-:Y:S02]  /*4d70*/  ISETP.NE.AND P0, PT, R24, 0x1, PT ;  /* 0x000000011800780c */ /* 0x000fe40003f05270 */
[----:B------:R-:W-:Y:S01]  /*4d80*/  ISETP.NE.AND P2, PT, R26, 0x1, PT ;  /* 0x000000011a00780c */ /* 0x000fe20003f45270 */
[----:B------:R-:W-:Y:S01]  /*4d90*/  IMAD.HI.U32 R4, R63, R56, RZ ;  /* 0x000000383f047227 */ /* 0x000fe200078e00ff */
[----:B------:R-:W-:Y:S02]  /*4da0*/  SHF.R.U32.HI R0, RZ, R61, R0 ;  /* 0x0000003dff007219 */ /* 0x000fe40000011600 */
[----:B------:R-:W-:Y:S01]  /*4db0*/  ISETP.NE.AND P3, PT, R28, 0x1, PT ;  /* 0x000000011c00780c */ /* 0x000fe20003f65270 */
[----:B------:R-:W-:Y:S01]  /*4dc0*/  IMAD.HI.U32 R6, R29, R25, RZ ;  /* 0x000000191d067227 */ /* 0x000fe200078e00ff */
[-C--:B------:R-:W-:Y:S02]  /*4dd0*/  SHF.R.U32.HI R4, RZ, R57.reuse, R4 ;  /* 0x00000039ff047219 */ /* 0x080fe40000011604 */
[----:B------:R-:W-:Y:S01]  /*4de0*/  SEL R0, R62, R0, !P0 ;  /* 0x000000003e007207 */ /* 0x000fe20004000000 */
[----:B------:R-:W-:Y:S01]  /*4df0*/  IMAD.HI.U32 R5, R30, R56, RZ ;  /* 0x000000381e057227 */ /* 0x000fe200078e00ff */
[----:B------:R-:W-:Y:S03]  /*4e00*/  SEL R4, R63, R4, !P3 ;  /* 0x000000043f047207 */ /* 0x000fe60005800000 */
[-C--:B------:R-:W-:Y:S01]  /*4e10*/  IMAD.HI.U32 R3, R0, R22.reuse, RZ ;  /* 0x0000001600037227 */ /* 0x080fe200078e00ff */
[----:B------:R-:W-:Y:S03]  /*4e20*/  SHF.R.U32.HI R5, RZ, R57, R5 ;  /* 0x00000039ff057219 */ /* 0x000fe60000011605 */
[----:B------:R-:W-:Y:S01]  /*4e30*/  IMAD.HI.U32 R2, R4, R22, RZ ;  /* 0x0000001604027227 */ /* 0x000fe200078e00ff */
[----:B------:R-:W-:Y:S02]  /*4e40*/  @P2 SHF.R.U32.HI R0, RZ, R23, R3 ;  /* 0x00000017ff002219 */ /* 0x000fe40000011603 */
[----:B------:R-:W-:Y:S02]  /*4e50*/  SHF.R.U32.HI R3, RZ, R61, R6 ;  /* 0x0000003dff037219 */ /* 0x000fe40000011606 */
[----:B------:R-:W-:Y:S01]  /*4e60*/  @P2 SHF.R.U32.HI R4, RZ, R23, R2 ;  /* 0x00000017ff042219 */ /* 0x000fe20000011602 */
[----:B------:R-:W-:Y:S01]  /*4e70*/  IMAD R0, R26, R0, RZ ;  /* 0x000000001a007224 */ /* 0x000fe200078e02ff */
[----:B------:R-:W-:Y:S02]  /*4e80*/  SEL R3, R29, R3, !P0 ;  /* 0x000000031d037207 */ /* 0x000fe40004000000 */
[----:B------:R-:W-:Y:S01]  /*4e90*/  SEL R2, R30, R5, !P3 ;  /* 0x000000051e027207 */ /* 0x000fe20005800000 */
[----:B------:R-:W-:Y:S01]  /*4ea0*/  IMAD R5, R26, R4, RZ ;  /* 0x000000041a057224 */ /* 0x000fe200078e02ff */
[C---:B------:R-:W-:Y:S01]  /*4eb0*/  ISETP.GE.AND P0, PT, R3.reuse, R0, PT ;  /* 0x000000000300720c */ /* 0x040fe20003f06270 */
[C---:B------:R-:W-:Y:S03]  /*4ec0*/  IMAD.HI.U32 R0, R3.reuse, R22, RZ ;  /* 0x0000001603007227 */ /* 0x040fe600078e00ff */
[C---:B------:R-:W-:Y:S02]  /*4ed0*/  ISETP.GE.OR P0, PT, R2.reuse, R5, P0 ;  /* 0x000000050200720c */ /* 0x040fe40000706670 */
[----:B------:R-:W-:Y:S04]  /*4ee0*/  SHF.R.U32.HI R0, RZ, R23, R0 ;  /* 0x00000017ff007219 */ /* 0x000fe80000011600 */
[C---:B------:R-:W-:Y:S05]  /*4ef0*/  SEL R6, R3.reuse, R0, !P2 ;  /* 0x0000000003067207 */ /* 0x040fea0005000000 */
        /* <DEDUP_REMOVED lines=14> */
[----:B------:R-:W-:Y:S07]  /*4fe0*/  IMAD R29, R3, R24, R29 ;  /* 0x00000018031d7224 */ /* 0x000fee00078e021d */
.L_x_83:
[----:B-1----:R-:W-:Y:S01]  /*4ff0*/  @!P1 ISETP.NE.AND P0, PT, R8, 0x1, PT ;  /* 0x000000010800980c */ /* 0x002fe20003f05270 */
[----:B------:R-:W-:Y:S01]  /*5000*/  @!P1 IMAD.HI.U32 R0, R30, R10, RZ ;  /* 0x0000000a1e009227 */ /* 0x000fe200078e00ff */
[----:B------:R-:W-:Y:S01]  /*5010*/  @!P1 ISETP.NE.AND P2, PT, R7, 0x1, PT ;  /* 0x000000010700980c */ /* 0x000fe20003f45270 */
[----:B------:R-:W-:Y:S01]  /*5020*/  ULOP3.LUT UP0, URZ, UR52, 0x1b0, URZ, 0xc0, !UPT ;  /* 0x000001b034ff7892 */ /* 0x000fe2000f80c0ff */
[----:B------:R-:W-:Y:S01]  /*5030*/  R2UR UR42, R21 ;  /* 0x00000000152a72ca */ /* 0x000fe200000e0000 */
[----:B------:R-:W-:Y:S01]  /*5040*/  @!P1 IMAD.HI.U32 R2, R29, R9, RZ ;  /* 0x000000091d029227 */ /* 0x000fe200078e00ff */
[----:B------:R-:W-:Y:S02]  /*5050*/  @!P1 SHF.R.U32.HI R0, RZ, R11, R0 ;  /* 0x0000000bff009219 */ /* 0x000fe40000011600 */
[----:B------:R-:W-:Y:S01]  /*5060*/  R2UR UR41, R20 ;  /* 0x00000000142972ca */ /* 0x000fe200000e0000 */
[----:B------:R-:W-:Y:S01]  /*5070*/  VIADD R73, R73, 0x1 ;  /* 0x0000000149497836 */ /* 0x000fe20000000000 */
[----:B------:R-:W-:Y:S02]  /*5080*/  @!P1 SHF.R.U32.HI R2, RZ, R12, R2 ;  /* 0x0000000cff029219 */ /* 0x000fe40000011602 */
[----:B------:R-:W-:Y:S02]  /*5090*/  @!P1 SEL R3, R30, R0, !P2 ;  /* 0x000000001e039207 */ /* 0x000fe40005000000 */
[----:B------:R-:W-:Y:S02]  /*50a0*/  @!P1 SEL R2, R29, R2, !P0 ;  /* 0x000000021d029207 */ /* 0x000fe40004000000 */
[----:B------:R-:W-:Y:S01]  /*50b0*/  @P4 SHF.R.U32.HI R66, RZ, 0x10, R17 ;  /* 0x00000010ff424819 */ /* 0x000fe20000011611 */
[----:B------:R-:W-:Y:S02]  /*50c0*/  USHF.L.U32 UR42, UR42, 0x6, URZ ;  /* 0x000000062a2a7899 */ /* 0x000fe400080006ff */
[----:B------:R-:W-:Y:S02]  /*50d0*/  @!P1 IMAD.IADD R0, R2, 0x1, -R3 ;  /* 0x0000000102009824 */ /* 0x000fe400078e0a03 */
[----:B------:R-:W-:Y:S01]  /*50e0*/  @!P1 IMAD.IADD R2, R3, 0x1, -R2 ;  /* 0x0000000103029824 */ /* 0x000fe200078e0a02 */
[----:B------:R-:W-:Y:S01]  /*50f0*/  USHF.L.U32 UR41, UR41, 0x6, URZ ;  /* 0x0000000629297899 */ /* 0x000fe200080006ff */
[----:B------:R-:W-:Y:S02]  /*5100*/  @!P1 IMAD R30, R0, R7, R30 ;  /* 0x00000007001e9224 */ /* 0x000fe400078e021e */
[----:B------:R-:W-:Y:S01]  /*5110*/  @!P1 IMAD R29, R2, R8, R29 ;  /* 0x00000008021d9224 */ /* 0x000fe200078e021d */
[----:B------:R-:W-:Y:S08]  /*5120*/  BRA.U !UP0, `(.L_x_84) ;  /* 0x00000001087c7547 */ /* 0x000ff0000b800000 */
[----:B------:R-:W1:Y:S01]  /*5130*/  LDCU.64 UR8, c[0x4][0x80] ;  /* 0x01001000ff0877ac */ /* 0x000e620008000a00 */
[----:B------:R-:W-:Y:S01]  /*5140*/  MOV R2, 0x0 ;  /* 0x0000000000027802 */ /* 0x000fe20000000f00 */
[----:B------:R-:W-:Y:S02]  /*5150*/  HFMA2 R12, -RZ, RZ, 0, 5.9604644775390625e-08 ;  /* 0x00000001ff0c7431 */ /* 0x000fe400000001ff */
[----:B------:R-:W-:Y:S01]  /*5160*/  IMAD.MOV.U32 R8, RZ, RZ, 0x70 ;  /* 0x00000070ff087424 */ /* 0x000fe200078e00ff */
[----:B------:R2:W3:Y:S01]  /*5170*/  LDC.64 R14, c[0x4][R2] ;  /* 0x01000000020e7b82 */ /* 0x0004e20000000a00 */
[----:B------:R-:W4:Y:S01]  /*5180*/  LDCU.64 UR6, c[0x4][0x88] ;  /* 0x01001100ff0677ac */ /* 0x000f220008000a00 */
[----:B------:R-:W-:Y:S01]  /*5190*/  IMAD.MOV.U32 R13, RZ, RZ, RZ ;  /* 0x000000ffff0d7224 */ /* 0x000fe200078e00ff */
[----:B------:R-:W2:Y:S01]  /*51a0*/  LDCU.64 UR4, c[0x4][0x8] ;  /* 0x01000100ff0477ac */ /* 0x000ea20008000a00 */
[----:B-1----:R-:W-:Y:S01]  /*51b0*/  MOV R5, UR9 ;  /* 0x0000000900057c02 */ /* 0x002fe20008000f00 */
[----:B------:R-:W-:Y:S01]  /*51c0*/  IMAD.U32 R4, RZ, RZ, UR8 ;  /* 0x00000008ff047e24 */ /* 0x000fe2000f8e00ff */
[----:B----4-:R-:W-:Y:S01]  /*51d0*/  MOV R7, UR7 ;  /* 0x0000000700077c02 */ /* 0x010fe20008000f00 */
[----:B------:R-:W-:Y:S01]  /*51e0*/  IMAD.U32 R6, RZ, RZ, UR6 ;  /* 0x00000006ff067e24 */ /* 0x000fe2000f8e00ff */
[----:B--2---:R-:W-:Y:S01]  /*51f0*/  MOV R11, UR5 ;  /* 0x00000005000b7c02 */ /* 0x004fe20008000f00 */
[----:B------:R-:W-:Y:S02]  /*5200*/  IMAD.U32 R10, RZ, RZ, UR4 ;  /* 0x00000004ff0a7e24 */ /* 0x000fe4000f8e00ff */
[----:B------:R-:W-:Y:S07]  /*5210*/  LEPC R20, `(.L_x_85) ;  /* 0x000000001014794e */ /* 0x000fee0000000000 */
[----:B---3-5:R-:W-:Y:S05]  /*5220*/  CALL.ABS.NOINC R14 ;  /* 0x000000000e007343 */ /* 0x028fea0003c00000 */
.L_x_85:
[----:B------:R-:W1:Y:S01]  /*5230*/  LDCU.64 UR8, c[0x4][0x80] ;  /* 0x01001000ff0877ac */ /* 0x000e620008000a00 */
[----:B------:R-:W2:Y:S01]  /*5240*/  LDC.64 R2, c[0x4][R2] ;  /* 0x0100000002027b82 */ /* 0x000ea20000000a00 */
[----:B------:R-:W-:Y:S02]  /*5250*/  HFMA2 R12, -RZ, RZ, 0, 5.9604644775390625e-08 ;  /* 0x00000001ff0c7431 */ /* 0x000fe400000001ff */
[----:B------:R-:W-:Y:S02]  /*5260*/  IMAD.MOV.U32 R8, RZ, RZ, 0x70 ;  /* 0x00000070ff087424 */ /* 0x000fe400078e00ff */
[----:B------:R-:W-:Y:S01]  /*5270*/  IMAD.MOV.U32 R13, RZ, RZ, RZ ;  /* 0x000000ffff0d7224 */ /* 0x000fe200078e00ff */
[----:B------:R-:W3:Y:S01]  /*5280*/  LDCU.64 UR6, c[0x4][0x88] ;  /* 0x01001100ff0677ac */ /* 0x000ee20008000a00 */
[----:B------:R-:W4:Y:S01]  /*5290*/  LDCU.64 UR4, c[0x4][0x8] ;  /* 0x01000100ff0477ac */ /* 0x000f220008000a00 */
[----:B-1----:R-:W-:Y:S02]  /*52a0*/  MOV R4, UR8 ;  /* 0x0000000800047c02 */ /* 0x002fe40008000f00 */
[----:B------:R-:W-:Y:S02]  /*52b0*/  MOV R5, UR9 ;  /* 0x0000000900057c02 */ /* 0x000fe40008000f00 */
[----:B---3--:R-:W-:Y:S01]  /*52c0*/  MOV R7, UR7 ;  /* 0x0000000700077c02 */ /* 0x008fe20008000f00 */
[----:B------:R-:W-:Y:S01]  /*52d0*/  IMAD.U32 R6, RZ, RZ, UR6 ;  /* 0x00000006ff067e24 */ /* 0x000fe2000f8e00ff */
[----:B----4-:R-:W-:Y:S01]  /*52e0*/  MOV R11, UR5 ;  /* 0x00000005000b7c02 */ /* 0x010fe20008000f00 */
[----:B------:R-:W-:Y:S02]  /*52f0*/  IMAD.U32 R10, RZ, RZ, UR4 ;  /* 0x00000004ff0a7e24 */ /* 0x000fe4000f8e00ff */
[----:B------:R-:W-:Y:S07]  /*5300*/  LEPC R20, `(.L_x_84) ;  /* 0x000000001014794e */ /* 0x000fee0000000000 */
[----:B--2---:R-:W-:Y:S05]  /*5310*/  CALL.ABS.NOINC R2 ;  /* 0x0000000002007343 */ /* 0x004fea0003c00000 */
.L_x_84:
[----:B------:R-:W-:Y:S01]  /*5320*/  ISETP.NE.U32.AND P4, PT, R54, RZ, PT ;  /* 0x000000ff3600720c */ /* 0x000fe20003f85070 */
[----:B------:R-:W-:Y:S01]  /*5330*/  UISETP.NE.AND UP2, UPT, UR53, URZ, UPT ;  /* 0x000000ff3500728c */ /* 0x000fe2000bf45270 */
[----:B------:R-:W-:Y:S01]  /*5340*/  ISETP.NE.U32.AND P2, PT, RZ, UR38, PT ;  /* 0x00000026ff007c0c */ /* 0x000fe2000bf45070 */
[----:B------:R-:W-:Y:S01]  /*5350*/  UISETP.NE.U32.AND UP1, UPT, UR44, URZ, UPT ;  /* 0x000000ff2c00728c */ /* 0x000fe2000bf25070 */
[----:B------:R-:W-:Y:S01]  /*5360*/  ISETP.NE.AND.EX P4, PT, R55, RZ, PT, P4 ;  /* 0x000000ff3700720c */ /* 0x000fe20003f85340 */
[----:B------:R-:W-:Y:S01]  /*5370*/  UPLOP3.LUT UP0, UPT, UPT, UPT, UPT, 0x40, 0x4 ;  /* 0x000000000004789c */ /* 0x000fe20003f0e870 */
[----:B------:R-:W-:Y:S01]  /*5380*/  ISETP.NE.AND.EX P2, PT, RZ, UR39, PT, P2 ;  /* 0x00000027ff007c0c */ /* 0x000fe2000bf45320 */
[----:B------:R-:W-:Y:S01]  /*5390*/  UISETP.NE.AND.EX UP1, UPT, UR45, URZ, UPT, UP1 ;  /* 0x000000ff2d00728c */ /* 0x000fe2000bf25310 */
[----:B------:R-:W-:Y:S04]  /*53a0*/  PLOP3.LUT P1, PT, PT, PT, UP2, 0x80, 0x8 ;  /* 0x000000000008781c */ /* 0x000fe80003f2f028 */
[----:B------:R-:W-:Y:S06]  /*53b0*/  @UP2 UPLOP3.LUT UP0, UPT, UPT, UPT, UP1, 0x80, 0x8 ;  /* 0x000000000008289c */ /* 0x000fec0003f0f010 */
[----:B------:R-:W-:Y:S01]  /*53c0*/  PLOP3.LUT P0, PT, PT, PT, UP0, 0x80, 0x8 ;  /* 0x000000000008781c */ /* 0x000fe20003f0f008 */
[----:B------:R-:W-:Y:S01]  /*53d0*/  @!UPT UIADD3 URZ, UPT, UPT, URZ, URZ, URZ ;  /* 0x000000fffffff290 */ /* 0x000fe2000fffe0ff */
[----:B------:R-:W-:Y:S11]  /*53e0*/  BRA.U !UP1, `(.L_x_86) ;  /* 0x0000000109387547 */ /* 0x000ff6000b800000 */
[----:B------:R-:W-:Y:S01]  /*53f0*/  UISETP.NE.U32.AND UP0, UPT, UR38, URZ, UPT ;  /* 0x000000ff2600728c */ /* 0x000fe2000bf05070 */
[----:B------:R-:W-:Y:S02]  /*5400*/  HFMA2 R0, -RZ, RZ, 0, 5.9604644775390625e-08 ;  /* 0x00000001ff007431 */ /* 0x000fe400000001ff */
[----:B------:R-:W-:Y:S01]  /*5410*/  IMAD.MOV.U32 R60, RZ, RZ, 0x1 ;  /* 0x00000001ff3c7424 */ /* 0x000fe200078e00ff */
[----:B------:R-:W-:Y:S06]  /*5420*/  UISETP.NE.AND.EX UP0, UPT, UR39, URZ, UPT, UP0 ;  /* 0x000000ff2700728c */ /* 0x000fec000bf05300 */
[----:B------:R-:W-:Y:S05]  /*5430*/  PLOP3.LUT P3, PT, PT, PT, UP0, 0x80, 0x8 ;  /* 0x000000000008781c */ /* 0x000fea0003f6f008 */
[----:B------:R-:W1:Y:S01]  /*5440*/  @UP0 LDCU.64 UR6, c[0x0][0x888] ;  /* 0x00011100ff0607ac */ /* 0x000e620008000a00 */
[----:B------:R-:W-:Y:S07]  /*5450*/  @UP0 UIMAD UR4, UR36, UR44, URZ ;  /* 0x0000002c240402a4 */ /* 0x000fee000f8e02ff */
[----:B------:R-:W-:Y:S01]  /*5460*/  @!P3 PRMT R60, R0, 0x7610, R60 ;  /* 0x00007610003cb816 */ /* 0x000fe2000000003c */
[----:B-1----:R-:W-:Y:S03]  /*5470*/  @UP0 UIMAD.WIDE UR6, UR4, 0x4, UR6 ;  /* 0x00000004040608a5 */ /* 0x002fe6000f8e0206 */
[----:B------:R-:W1:Y:S03]  /*5480*/  @!UP0 LDCU UR4, c[0x0][0x880] ;  /* 0x00011000ff0487ac */ /* 0x000e660008000800 */
[----:B------:R-:W-:Y:S01]  /*5490*/  IMAD.U32 R2, RZ, RZ, UR6 ;  /* 0x00000006ff027e24 */ /* 0x000fe2000f8e00ff */
[----:B------:R-:W-:Y:S05]  /*54a0*/  MOV R3, UR7 ;  /* 0x0000000700037c02 */ /* 0x000fea0008000f00 */
[----:B-----5:R2:W5:Y:S02]  /*54b0*/  @P3 LDG.E R35, desc[UR46][R2.64] ;  /* 0x0000002e02233981 */ /* 0x020564000c1e1900 */
[----:B-12---:R-:W-:Y:S02]  /*54c0*/  @!P3 IMAD.U32 R35, RZ, RZ, UR4 ;  /* 0x00000004ff23be24 */ /* 0x006fe4000f8e00ff */
.L_x_86:
[----:B------:R-:W-:Y:S05]  /*54d0*/  @!P4 BRA `(.L_x_87) ;  /* 0x000000000020c947 */ /* 0x000fea0003800000 */
[----:B------:R-:W-:Y:S04]  /*54e0*/  ISETP.NE.U32.AND P3, PT, R52, RZ, PT ;  /* 0x000000ff3400720c */ /* 0x000fe80003f65070 */
[----:B------:R-:W-:Y:S11]  /*54f0*/  ISETP.NE.AND.EX P3, PT, R53, RZ, PT, P3 ;  /* 0x000000ff3500720c */ /* 0x000ff60003f65330 */
[----:B------:R-:W-:Y:S02]  /*5500*/  @!UPT UIADD3 URZ, UPT, UPT, URZ, URZ, URZ ;  /* 0x000000fffffff290 */ /* 0x000fe4000fffe0ff */
[----:B------:R-:W1:Y:S01]  /*5510*/  @P3 LDC.64 R2, c[0x0][0x8a8] ;  /* 0x00022a00ff023b82 */ /* 0x000e620000000a00 */
[----:B------:R-:W-:Y:S04]  /*5520*/  @P3 IMAD R0, R54, UR36, RZ ;  /* 0x0000002436003c24 */ /* 0x000fe8000f8e02ff */
[----:B-1----:R-:W-:Y:S05]  /*5530*/  @P3 IMAD.WIDE R2, R0, 0x4, R2 ;  /* 0x0000000400023825 */ /* 0x002fea00078e0202 */
[----:B-----5:R1:W5:Y:S02]  /*5540*/  @P3 LDG.E R33, desc[UR46][R2.64] ;  /* 0x0000002e02213981 */ /* 0x020364000c1e1900 */
[----:B-1----:R-:W2:Y:S02]  /*5550*/  @!P3 LDC R33, c[0x0][0x8a0] ;  /* 0x00022800ff21bb82 */ /* 0x002ea40000000800 */
.L_x_87:
[----:B-----5:R-:W-:Y:S01]  /*5560*/  FSETP.NEU.AND P3, PT, R35, RZ, PT ;  /* 0x000000ff2300720b */ /* 0x020fe20003f6d000 */
[----:B------:R-:W-:Y:S01]  /*5570*/  IMAD.U32 R2, RZ, RZ, UR56 ;  /* 0x00000038ff027e24 */ /* 0x000fe2000f8e00ff */
[----:B------:R-:W-:Y:S01]  /*5580*/  SEL R5, RZ, 0xffffffff, P2 ;  /* 0xffffffffff057807 */ /* 0x000fe20001000000 */
[----:B------:R-:W-:Y:S01]  /*5590*/  ULOP3.LUT UR4, UR51, 0x1, URZ, 0x3c, !UPT ;  /* 0x0000000133047892 */ /* 0x000fe2000f8e3cff */
[----:B------:R-:W-:Y:S01]  /*55a0*/  @P1 LOP3.LUT P2, RZ, R60, 0xff, RZ, 0xc0, !PT ;  /* 0x000000ff3cff1812 */ /* 0x000fe2000784c0ff */
[----:B------:R-:W-:Y:S01]  /*55b0*/  BSSY B1, `(.L_x_88) ;  /* 0x000003d000017945 */ /* 0x000fe20003800000 */
[----:B------:R-:W-:Y:S01]  /*55c0*/  @P1 SEL R0, RZ, 0xffffffff, P3 ;  /* 0xffffffffff001807 */ /* 0x000fe20001800000 */
[----:B------:R-:W-:Y:S01]  /*55d0*/  IMAD.MOV.U32 R47, RZ, RZ, 0x1 ;  /* 0x00000001ff2f7424 */ /* 0x000fe200078e00ff */
[----:B------:R-:W-:Y:S01]  /*55e0*/  LEA R2, R2, UR48, 0x3 ;  /* 0x0000003002027c11 */ /* 0x000fe2000f8e18ff */
[----:B------:R-:W-:Y:S01]  /*55f0*/  IMAD.U32 R45, RZ, RZ, UR4 ;  /* 0x00000004ff2d7e24 */ /* 0x000fe2000f8e00ff */
[----:B------:R-:W-:Y:S01]  /*5600*/  @P0 SEL R0, R5, R0, !P2 ;  /* 0x0000000005000207 */ /* 0x000fe20005000000 */
[----:B------:R-:W-:Y:S01]  /*5610*/  IMAD.U32 R46, RZ, RZ, UR56 ;  /* 0x00000038ff2e7e24 */ /* 0x000fe2000f8e00ff */
[C---:B------:R-:W-:Y:S02]  /*5620*/  LEA R44, R31.reuse, UR48, 0x3 ;  /* 0x000000301f2c7c11 */ /* 0x040fe4000f8e18ff */
[----:B------:R-:W-:Y:S02]  /*5630*/  CS2R R50, SRZ ;  /* 0x0000000000327805 */ /* 0x000fe4000001ff00 */
[----:B------:R-:W-:Y:S02]  /*5640*/  @P1 LOP3.LUT R0, R0, 0x1, RZ, 0xc0, !PT ;  /* 0x0000000100001812 */ /* 0x000fe400078ec0ff */
[----:B------:R-:W-:Y:S02]  /*5650*/  CS2R R48, SRZ ;  /* 0x0000000000307805 */ /* 0x000fe4000001ff00 */
[----:B------:R-:W-:Y:S02]  /*5660*/  SHF.L.U32 R3, R68, 0x1f, RZ ;  /* 0x0000001f44037819 */ /* 0x000fe400000006ff */
[----:B------:R-:W-:Y:S02]  /*5670*/  CS2R R42, SRZ ;  /* 0x00000000002a7805 */ /* 0x000fe4000001ff00 */
[----:B------:R-:W-:Y:S02]  /*5680*/  ISETP.NE.U32.OR P5, PT, R0, 0x1, !P1 ;  /* 0x000000010000780c */ /* 0x000fe40004fa5470 */
[----:B------:R-:W-:Y:S02]  /*5690*/  CS2R R40, SRZ ;  /* 0x0000000000287805 */ /* 0x000fe4000001ff00 */
[----:B------:R-:W-:Y:S02]  /*56a0*/  PLOP3.LUT P2, PT, PT, PT, UP1, 0x80, 0x8 ;  /* 0x000000000008781c */ /* 0x000fe40003f4f018 */
[----:B------:R-:W-:Y:S02]  /*56b0*/  LEA.HI R34, R31, R31, RZ, 0x1 ;  /* 0x0000001f1f227211 */ /* 0x000fe400078f08ff */
[----:B------:R-:W-:Y:S02]  /*56c0*/  LOP3.LUT P4, R72, R60, 0xff, RZ, 0xc0, !PT ;  /* 0x000000ff3c487812 */ /* 0x000fe4000788c0ff */
[----:B------:R-:W-:Y:S02]  /*56d0*/  SEL R4, RZ, 0xffffffff, P3 ;  /* 0xffffffffff047807 */ /* 0x000fe40001800000 */
[----:B------:R-:W-:Y:S02]  /*56e0*/  P2R R74, PR, RZ, 0x20 ;  /* 0x00000020ff4a7803 */ /* 0x000fe40000000000 */
[----:B------:R-:W-:Y:S03]  /*56f0*/  @P5 SHF.L.U32 R0, R45, 0x1f, RZ ;  /* 0x0000001f2d005819 */ /* 0x000fe600000006ff */
[----:B------:R-:W-:Y:S01]  /*5700*/  @P2 SEL R4, R5, R4, !P4 ;  /* 0x0000000405042207 */ /* 0x000fe20006000000 */
[----:B------:R1:W3:Y:S03]  /*5710*/  @P5 SYNCS.PHASECHK.TRANS64.TRYWAIT P1, [R2+URZ+0x60], R0 ;  /* 0x00006000020055a7 */ /* 0x0002e600080211ff */
[----:B------:R-:W-:Y:S04]  /*5720*/  LOP3.LUT R4, R4, 0x1, RZ, 0xc0, !PT ;  /* 0x0000000104047812 */ /* 0x000fe800078ec0ff */
[----:B------:R-:W-:Y:S04]  /*5730*/  ISETP.NE.U32.AND P2, PT, R4, 0x1, PT ;  /* 0x000000010400780c */ /* 0x000fe80003f45070 */
[----:B------:R-:W-:Y:S01]  /*5740*/  P2R R76, PR, RZ, 0x4 ;  /* 0x00000004ff4c7803 */ /* 0x000fe20000000000 */
[----:B------:R4:W2:Y:S01]  /*5750*/  SYNCS.PHASECHK.TRANS64.TRYWAIT P0, [R44+URZ+0xc0], R3 ;  /* 0x0000c0032c0075a7 */ /* 0x0008a200080011ff */
[C---:B-1----:R-:W-:Y:S01]  /*5760*/  IMAD.SHL.U32 R0, R34.reuse, 0x20, RZ ;  /* 0x0000002022007824 */ /* 0x042fe200078e00ff */
[----:B------:R-:W-:Y:S04]  /*5770*/  LOP3.LUT R34, R34, 0xffe, RZ, 0xc0, !PT ;  /* 0x00000ffe22227812 */ /* 0x000fe800078ec0ff */
[----:B------:R-:W-:Y:S01]  /*5780*/  LOP3.LUT R0, R0, 0xffffffc0, RZ, 0xc0, !PT ;  /* 0xffffffc000007812 */ /* 0x000fe200078ec0ff */
[----:B------:R-:W-:Y:S04]  /*5790*/  IMAD.IADD R34, R31, 0x1, -R34 ;  /* 0x000000011f227824 */ /* 0x000fe800078e0a22 */
[----:B------:R-:W-:Y:S04]  /*57a0*/  IMAD.IADD R0, R32, 0x1, R0 ;  /* 0x0000000120007824 */ /* 0x000fe800078e0200 */
[----:B------:R-:W-:Y:S01]  /*57b0*/  IMAD R34, R34, 0x100000, R0 ;  /* 0x0010000022227824 */ /* 0x000fe200078e0200 */
[----:B---3--:R-:W-:Y:S01]  /*57c0*/  @P5 SEL R47, RZ, 0x1, !P1 ;  /* 0x00000001ff2f5807 */ /* 0x008fe20004800000 */
[----:B----4-:R-:W-:Y:S06]  /*57d0*/  @!P5 BRA `(.L_x_89) ;  /* 0x000000000068d947 */ /* 0x010fec0003800000 */
[----:B------:R-:W-:Y:S01]  /*57e0*/  HFMA2 R43, -RZ, RZ, 0, 0 ;  /* 0x00000000ff2b7431 */ /* 0x000fe200000001ff */
[----:B------:R-:W-:Y:S01]  /*57f0*/  ISETP.NE.AND P1, PT, R47, RZ, PT ;  /* 0x000000ff2f00720c */ /* 0x000fe20003f25270 */
[----:B------:R-:W-:Y:S01]  /*5800*/  IMAD.U32 R0, RZ, RZ, UR56 ;  /* 0x00000038ff007e24 */ /* 0x000fe2000f8e00ff */
[----:B------:R-:W-:Y:S11]  /*5810*/  BSSY B0, `(.L_x_90) ;  /* 0x0000005000007945 */ /* 0x000ff60003800000 */
[----:B------:R-:W-:Y:S05]  /*5820*/  @P1 BRA `(.L_x_91) ;  /* 0x00000000000c1947 */ /* 0x000fea0003800000 */
[----:B------:R-:W-:Y:S04]  /*5830*/  SHF.L.U32 R4, R45, 0x1f, RZ ;  /* 0x0000001f2d047819 */ /* 0x000fe800000006ff */
[----:B------:R-:W1:Y:S02]  /*5840*/  SYNCS.PHASECHK.TRANS64.TRYWAIT P1, [R2+URZ+0x60], R4 ;  /* 0x00006004020075a7 */ /* 0x000e6400080211ff */
[----:B-1----:R-:W-:Y:S05]  /*5850*/  @!P1 BRA `(.L_x_92) ;  /* 0x0000001c00cc9947 */ /* 0x002fea0003800000 */
.L_x_91:
[----:B------:R-:W-:Y:S05]  /*5860*/  BSYNC B0 ;  /* 0x0000000000007941 */ /* 0x000fea0003800000 */
.L_x_90:
[----:B------:R-:W-:Y:S01]  /*5870*/  ISETP.NE.AND P1, PT, R76, RZ, PT ;  /* 0x000000ff4c00720c */ /* 0x000fe20003f25270 */
[----:B------:R-:W-:Y:S01]  /*5880*/  IMAD.MOV.U32 R42, RZ, RZ, RZ ;  /* 0x000000ffff2a7224 */ /* 0x000fe200078e00ff */
[----:B------:R-:W-:Y:S02]  /*5890*/  CS2R R40, SRZ ;  /* 0x0000000000287805 */ /* 0x000fe4000001ff00 */
[----:B------:R-:W-:Y:S02]  /*58a0*/  CS2R R50, SRZ ;  /* 0x0000000000327805 */ /* 0x000fe4000001ff00 */
[----:B------:R-:W-:Y:S07]  /*58b0*/  CS2R R48, SRZ ;  /* 0x0000000000307805 */ /* 0x000fee000001ff00 */
[----:B-1----:R-:W-:Y:S01]  /*58c0*/  @P1 IMAD R2, R0, 0x800, R64 ;  /* 0x0000080000021824 */ /* 0x002fe200078e0240 */
[----:B------:R-:W-:Y:S05]  /*58d0*/  @P1 WARPSYNC.ALL ;  /* 0x0000000000001948 */ /* 0x000fea0003800000 */
[----:B------:R-:W-:Y:S01]  /*58e0*/  @P1 LEA R2, R2, UR48, 0x1 ;  /* 0x0000003002021c11 */ /* 0x000fe2000f8e08ff */
[----:B------:R-:W-:Y:S04]  /*58f0*/  UIADD3 UR5, UPT, UPT, UR56, 0x1, URZ ;  /* 0x0000000138057890 */ /* 0x000fe8000fffe0ff */
[----:B------:R1:W3:Y:S01]  /*5900*/  @P1 LDSM.16.M88.4 R40, [R2+0x200] ;  /* 0x000200000228183b */ /* 0x0002e20000000200 */
[----:B------:R-:W-:Y:S01]  /*5910*/  UISETP.NE.AND UP0, UPT, UR5, 0x3, UPT ;  /* 0x000000030500788c */ /* 0x000fe2000bf05270 */
[----:B------:R-:W-:Y:S03]  /*5920*/  @P1 IMAD R0, R69, 0x2, R2 ;  /* 0x0000000245001824 */ /* 0x000fe600078e0202 */
[----:B------:R-:W-:Y:S02]  /*5930*/  USEL UR4, URZ, 0x1, UP0 ;  /* 0x00000001ff047887 */ /* 0x000fe40008000000 */
[----:B------:R1:W4:Y:S01]  /*5940*/  @P1 LDSM.16.M88.4 R48, [R0+0x200] ;  /* 0x000200000030183b */ /* 0x0003220000000200 */
[----:B------:R-:W-:Y:S03]  /*5950*/  USEL UR5, UR5, URZ, UP0 ;  /* 0x000000ff05057287 */ /* 0x000fe60008000000 */
[----:B------:R-:W-:Y:S03]  /*5960*/  LOP3.LUT R45, R45, UR4, RZ, 0x3c, !PT ;  /* 0x000000042d2d7c12 */ /* 0x000fe6000f8e3cff */
[----:B------:R-:W-:Y:S02]  /*5970*/  IMAD.U32 R46, RZ, RZ, UR5 ;  /* 0x00000005ff2e7e24 */ /* 0x000fe4000f8e00ff */
.L_x_89:
[----:B------:R-:W-:Y:S05]  /*5980*/  BSYNC B1 ;  /* 0x0000000000017941 */ /* 0x000fea0003800000 */
.L_x_88:
[----:B-1----:R-:W-:Y:S04]  /*5990*/  SHF.R.U32.HI R0, RZ, 0x15, R34 ;  /* 0x00000015ff007819 */ /* 0x002fe80000011622 */
[----:B------:R-:W-:Y:S01]  /*59a0*/  LOP3.LUT P1, RZ, R0, 0x3, R65, 0x48, !PT ;  /* 0x0000000300ff7812 */ /* 0x000fe20007824841 */
[----:B------:R-:W-:Y:S01]  /*59b0*/  @!UPT UIADD3 URZ, UPT, UPT, URZ, URZ, URZ ;  /* 0x000000fffffff290 */ /* 0x000fe2000fffe0ff */
[----:B--2---:R-:W-:Y:S11]  /*59c0*/  @P0 BRA `(.L_x_93) ;  /* 0x0000000000080947 */ /* 0x004ff60003800000 */
[----:B------:R-:W1:Y:S02]  /*59d0*/  SYNCS.PHASECHK.TRANS64.TRYWAIT P0, [R44+URZ+0xc0], R3 ;  /* 0x0000c0032c0075a7 */ /* 0x000e6400080011ff */
[----:B-1----:R-:W-:Y:S05]  /*59e0*/  @!P0 BRA `(.L_x_94) ;  /* 0x0000001c007c8947 */ /* 0x002fea0003800000 */
.L_x_93:
[----:B------:R-:W-:Y:S05]  /*59f0*/  @!P1 BRA `(.L_x_95) ;  /* 0x0000000000409947 */ /* 0x000fea0003800000 */
[----:B------:R-:W2:Y:S01]  /*5a00*/  LDCU.64 UR8, c[0x4][0x70] ;  /* 0x01000e00ff0877ac */ /* 0x000ea20008000a00 */
[----:B-1----:R-:W-:Y:S01]  /*5a10*/  MOV R3, 0x0 ;  /* 0x0000000000037802 */ /* 0x002fe20000000f00 */
[----:B------:R-:W-:Y:S02]  /*5a20*/  HFMA2 R12, -RZ, RZ, 0, 5.9604644775390625e-08 ;  /* 0x00000001ff0c7431 */ /* 0x000fe400000001ff */
[----:B------:R-:W-:Y:S02]  /*5a30*/  IMAD.MOV.U32 R8, RZ, RZ, 0x192 ;  /* 0x00000192ff087424 */ /* 0x000fe400078e00ff */
[----:B------:R-:W-:Y:S01]  /*5a40*/  IMAD.MOV.U32 R13, RZ, RZ, RZ ;  /* 0x000000ffff0d7224 */ /* 0x000fe200078e00ff */
[----:B------:R-:W1:Y:S01]  /*5a50*/  LDCU.64 UR6, c[0x4][0x78] ;  /* 0x01000f00ff0677ac */ /* 0x000e620008000a00 */
[----:B------:R-:W3:Y:S01]  /*5a60*/  LDC.64 R2, c[0x4][R3] ;  /* 0x0100000003027b82 */ /* 0x000ee20000000a00 */
[----:B------:R-:W5:Y:S01]  /*5a70*/  LDCU.64 UR4, c[0x4][0x10] ;  /* 0x01000200ff0477ac */ /* 0x000f620008000a00 */
[----:B--2---:R-:W-:Y:S01]  /*5a80*/  MOV R5, UR9 ;  /* 0x0000000900057c02 */ /* 0x004fe20008000f00 */
[----:B------:R-:W-:Y:S01]  /*5a90*/  IMAD.U32 R4, RZ, RZ, UR8 ;  /* 0x00000008ff047e24 */ /* 0x000fe2000f8e00ff */
[----:B-1----:R-:W-:Y:S01]  /*5aa0*/  MOV R7, UR7 ;  /* 0x0000000700077c02 */ /* 0x002fe20008000f00 */
[----:B------:R-:W-:Y:S01]  /*5ab0*/  IMAD.U32 R6, RZ, RZ, UR6 ;  /* 0x00000006ff067e24 */ /* 0x000fe2000f8e00ff */
[----:B-----5:R-:W-:Y:S01]  /*5ac0*/  MOV R11, UR5 ;  /* 0x00000005000b7c02 */ /* 0x020fe20008000f00 */
[----:B------:R-:W-:Y:S02]  /*5ad0*/  IMAD.U32 R10, RZ, RZ, UR4 ;  /* 0x00000004ff0a7e24 */ /* 0x000fe4000f8e00ff */
[----:B------:R-:W-:Y:S07]  /*5ae0*/  LEPC R20, `(.L_x_95) ;  /* 0x000000001014794e */ /* 0x000fee0000000000 */
[----:B---34-:R-:W-:Y:S05]  /*5af0*/  CALL.ABS.NOINC R2 ;  /* 0x0000000002007343 */ /* 0x018fea0003c00000 */
.L_x_95:
[----:B-1-3--:R-:W-:Y:S01]  /*5b00*/  SHF.L.U32 R3, R40, 0x10, RZ ;  /* 0x0000001028037819 */ /* 0x00afe200000006ff */
[----:B------:R-:W-:Y:S05]  /*5b10*/  WARPSYNC.ALL ;  /* 0x0000000000007948 */ /* 0x000fea0003800000 */
[----:B------:R-:W-:Y:S01]  /*5b20*/  R2UR UR4, R34 ;  /* 0x00000000220472ca */ /* 0x000fe200000e0000 */
[----:B------:R-:W-:Y:S01]  /*5b30*/  BSSY.RECONVERGENT B0, `(.L_x_96) ;  /* 0x0000050000007945 */ /* 0x000fe20003800200 */
[----:B------:R-:W-:Y:S02]  /*5b40*/  SHF.L.U32 R20, R42, 0x10, RZ ;  /* 0x000000102a147819 */ /* 0x000fe400000006ff */
[----:B------:R-:W-:Y:S02]  /*5b50*/  SHF.L.U32 R75, R69, 0x1, RZ ;  /* 0x00000001454b7819 */ /* 0x000fe400000006ff */
[----:B------:R-:W-:Y:S07]  /*5b60*/  ISETP.NE.AND P0, PT, R70, RZ, PT ;  /* 0x000000ff4600720c */ /* 0x000fee0003f05270 */
[----:B------:R-:W1:Y:S02]  /*5b70*/  LDTM.16dp256bit.x4 R4, tmem[UR4] ;  /* 0x00000004000479ee */ /* 0x000e640008120000 */
[C---:B-1----:R-:W-:Y:S01]  /*5b80*/  FMUL R0, R33.reuse, R4 ;  /* 0x0000000421007220 */ /* 0x042fe20000400000 */
[----:B------:R-:W-:Y:S01]  /*5b90*/  LOP3.LUT R4, R40, 0xffff0000, RZ, 0xc0, !PT ;  /* 0xffff000028047812 */ /* 0x000fe200078ec0ff */
[----:B------:R-:W-:Y:S01]  /*5ba0*/  FMUL R2, R33, R5 ;  /* 0x0000000521027220 */ /* 0x000fe20000400000 */
[----:B------:R-:W-:Y:S01]  /*5bb0*/  SHF.L.U32 R5, R41, 0x10, RZ ;  /* 0x0000001029057819 */ /* 0x000fe200000006ff */
[----:B------:R-:W-:Y:S01]  /*5bc0*/  FFMA R0, R35, R3, R0 ;  /* 0x0000000323007223 */ /* 0x000fe20000000000 */
[----:B------:R-:W-:Y:S01]  /*5bd0*/  FMUL R3, R33, R6 ;  /* 0x0000000621037220 */ /* 0x000fe20000400000 */
[----:B------:R-:W-:Y:S01]  /*5be0*/  LOP3.LUT R6, R41, 0xffff0000, RZ, 0xc0, !PT ;  /* 0xffff000029067812 */ /* 0x000fe200078ec0ff */
[----:B------:R-:W-:Y:S01]  /*5bf0*/  FFMA R2, R35, R4, R2 ;  /* 0x0000000423027223 */ /* 0x000fe20000000002 */
[----:B------:R-:W-:Y:S01]  /*5c00*/  FMUL R7, R33, R7 ;  /* 0x0000000721077220 */ /* 0x000fe20000400000 */
[----:B------:R-:W-:Y:S01]  /*5c10*/  FFMA R3, R35, R5, R3 ;  /* 0x0000000523037223 */ /* 0x000fe20000000003 */
[C---:B------:R-:W-:Y:S01]  /*5c20*/  FMUL R4, R33.reuse, R8 ;  /* 0x0000000821047220 */ /* 0x040fe20000400000 */
[----:B------:R-:W-:Y:S01]  /*5c30*/  FMUL R5, R33, R9 ;  /* 0x0000000921057220 */ /* 0x000fe20000400000 */
[----:B------:R-:W-:Y:S01]  /*5c40*/  F2FP.BF16.F32.PACK_AB R36, R2, R0 ;  /* 0x000000000224723e */ /* 0x000fe200000010ff */
[C---:B------:R-:W-:Y:S01]  /*5c50*/  FFMA R7, R35.reuse, R6, R7 ;  /* 0x0000000623077223 */ /* 0x040fe20000000007 */
[----:B------:R-:W-:Y:S01]  /*5c60*/  LOP3.LUT R0, R42, 0xffff0000, RZ, 0xc0, !PT ;  /* 0xffff00002a007812 */ /* 0x000fe200078ec0ff */
[----:B------:R-:W-:Y:S01]  /*5c70*/  FFMA R4, R35, R20, R4 ;  /* 0x0000001423047223 */ /* 0x000fe20000000004 */
[----:B------:R-:W-:Y:S01]  /*5c80*/  SHF.L.U32 R2, R43, 0x10, RZ ;  /* 0x000000102b027819 */ /* 0x000fe200000006ff */
[----:B------:R-:W-:Y:S01]  /*5c90*/  FMUL R6, R33, R10 ;  /* 0x0000000a21067220 */ /* 0x000fe20000400000 */
[----:B------:R-:W-:Y:S01]  /*5ca0*/  F2FP.BF16.F32.PACK_AB R37, R7, R3 ;  /* 0x000000030725723e */ /* 0x000fe200000010ff */
[----:B------:R-:W-:Y:S01]  /*5cb0*/  FFMA R5, R35, R0, R5 ;  /* 0x0000000023057223 */ /* 0x000fe20000000005 */
[----:B------:R-:W-:Y:S01]  /*5cc0*/  LOP3.LUT R3, R43, 0xffff0000, RZ, 0xc0, !PT ;  /* 0xffff00002b037812 */ /* 0x000fe200078ec0ff */
[----:B------:R-:W-:Y:S01]  /*5cd0*/  FFMA R6, R35, R2, R6 ;  /* 0x0000000223067223 */ /* 0x000fe20000000006 */
[C---:B----4-:R-:W-:Y:S01]  /*5ce0*/  SHF.L.U32 R7, R48.reuse, 0x10, RZ ;  /* 0x0000001030077819 */ /* 0x050fe200000006ff */
[C---:B------:R-:W-:Y:S01]  /*5cf0*/  FMUL R11, R33.reuse, R11 ;  /* 0x0000000b210b7220 */ /* 0x040fe20000400000 */
[----:B------:R-:W-:Y:S01]  /*5d00*/  LOP3.LUT R0, R48, 0xffff0000, RZ, 0xc0, !PT ;  /* 0xffff000030007812 */ /* 0x000fe200078ec0ff */
[----:B------:R-:W-:Y:S01]  /*5d10*/  FMUL R8, R33, R12 ;  /* 0x0000000c21087220 */ /* 0x000fe20000400000 */
[----:B------:R-:W-:Y:S01]  /*5d20*/  SHF.L.U32 R2, R49, 0x10, RZ ;  /* 0x0000001031027819 */ /* 0x000fe200000006ff */
[----:B------:R-:W-:Y:S01]  /*5d30*/  FMUL R9, R33, R13 ;  /* 0x0000000d21097220 */ /* 0x000fe20000400000 */
[----:B------:R-:W-:Y:S01]  /*5d40*/  F2FP.BF16.F32.PACK_AB R38, R5, R4 ;  /* 0x000000040526723e */ /* 0x000fe200000010ff */
[C---:B------:R-:W-:Y:S01]  /*5d50*/  FFMA R11, R35.reuse, R3, R11 ;  /* 0x00000003230b7223 */ /* 0x040fe2000000000b */
[----:B------:R-:W-:Y:S01]  /*5d60*/  MOV R5, UR56 ;  /* 0x0000003800057c02 */ /* 0x000fe20008000f00 */
[----:B------:R-:W-:Y:S01]  /*5d70*/  FFMA R8, R35, R7, R8 ;  /* 0x0000000723087223 */ /* 0x000fe20000000008 */
[----:B------:R-:W-:Y:S01]  /*5d80*/  SHF.L.U32 R3, R51, 0x10, RZ ;  /* 0x0000001033037819 */ /* 0x000fe200000006ff */
[----:B------:R-:W-:Y:S01]  /*5d90*/  FFMA R9, R35, R0, R9 ;  /* 0x0000000023097223 */ /* 0x000fe20000000009 */
[----:B------:R-:W-:Y:S01]  /*5da0*/  LOP3.LUT R0, R49, 0xffff0000, RZ, 0xc0, !PT ;  /* 0xffff000031007812 */ /* 0x000fe200078ec0ff */
[----:B------:R-:W-:Y:S01]  /*5db0*/  FMUL R10, R33, R14 ;  /* 0x0000000e210a7220 */ /* 0x000fe20000400000 */
[----:B------:R-:W-:Y:S01]  /*5dc0*/  LOP3.LUT R4, R51, 0xffff0000, RZ, 0xc0, !PT ;  /* 0xffff000033047812 */ /* 0x000fe200078ec0ff */
[C---:B------:R-:W-:Y:S01]  /*5dd0*/  FMUL R15, R33.reuse, R15 ;  /* 0x0000000f210f7220 */ /* 0x040fe20000400000 */
[----:B------:R-:W-:Y:S01]  /*5de0*/  FMUL R12, R33, R16 ;  /* 0x00000010210c7220 */ /* 0x000fe20000400000 */
[C---:B------:R-:W-:Y:S01]  /*5df0*/  FFMA R10, R35.reuse, R2, R10 ;  /* 0x00000002230a7223 */ /* 0x040fe2000000000a */
[C---:B------:R-:W-:Y:S01]  /*5e00*/  LOP3.LUT R2, R50.reuse, 0xffff0000, RZ, 0xc0, !PT ;  /* 0xffff000032027812 */ /* 0x040fe200078ec0ff */
[----:B------:R-:W-:Y:S01]  /*5e10*/  FFMA R15, R35, R0, R15 ;  /* 0x00000000230f7223 */ /* 0x000fe2000000000f */
[----:B------:R-:W-:Y:S01]  /*5e20*/  SHF.L.U32 R0, R50, 0x10, RZ ;  /* 0x0000001032007819 */ /* 0x000fe200000006ff */
[C---:B------:R-:W-:Y:S01]  /*5e30*/  FMUL R13, R33.reuse, R17 ;  /* 0x00000011210d7220 */ /* 0x040fe20000400000 */
[C---:B------:R-:W-:Y:S01]  /*5e40*/  FMUL R14, R33.reuse, R18 ;  /* 0x00000012210e7220 */ /* 0x040fe20000400000 */
[----:B------:R-:W-:Y:S01]  /*5e50*/  FMUL R19, R33, R19 ;  /* 0x0000001321137220 */ /* 0x000fe20000400000 */
[----:B------:R-:W-:Y:S01]  /*5e60*/  LEA R5, R5, R64, 0xb ;  /* 0x0000004005057211 */ /* 0x000fe200078e58ff */
[C---:B------:R-:W-:Y:S01]  /*5e70*/  FFMA R12, R35.reuse, R0, R12 ;  /* 0x00000000230c7223 */ /* 0x040fe2000000000c */
[C---:B------:R-:W-:Y:S01]  /*5e80*/  FFMA R13, R35.reuse, R2, R13 ;  /* 0x00000002230d7223 */ /* 0x040fe2000000000d */
[C---:B------:R-:W-:Y:S01]  /*5e90*/  FFMA R14, R35.reuse, R3, R14 ;  /* 0x00000003230e7223 */ /* 0x040fe2000000000e */
[----:B------:R-:W-:Y:S01]  /*5ea0*/  FFMA R19, R35, R4, R19 ;  /* 0x0000000423137223 */ /* 0x000fe20000000013 */
[----:B------:R-:W-:Y:S02]  /*5eb0*/  F2FP.BF16.F32.PACK_AB R39, R11, R6 ;  /* 0x000000060b27723e */ /* 0x000fe400000010ff */
[----:B------:R-:W-:Y:S02]  /*5ec0*/  LEA R5, R5, UR48, 0x1 ;  /* 0x0000003005057c11 */ /* 0x000fe4000f8e08ff */
[----:B------:R-:W-:Y:S02]  /*5ed0*/  F2FP.BF16.F32.PACK_AB R8, R9, R8 ;  /* 0x000000080908723e */ /* 0x000fe400000010ff */
[----:B------:R-:W-:Y:S01]  /*5ee0*/  F2FP.BF16.F32.PACK_AB R9, R15, R10 ;  /* 0x0000000a0f09723e */ /* 0x000fe200000010ff */
[----:B------:R1:W-:Y:S01]  /*5ef0*/  STSM.16.M88.4 [R5+0x200], R36 ;  /* 0x0002002405007844 */ /* 0x0003e20000000200 */
[----:B------:R-:W-:Y:S02]  /*5f00*/  F2FP.BF16.F32.PACK_AB R10, R13, R12 ;  /* 0x0000000c0d0a723e */ /* 0x000fe400000010ff */
[----:B------:R-:W-:Y:S02]  /*5f10*/  F2FP.BF16.F32.PACK_AB R11, R19, R14 ;  /* 0x0000000e130b723e */ /* 0x000fe400000010ff */
[----:B------:R-:W-:Y:S05]  /*5f20*/  IADD3 R0, PT, PT, R75, 0x200, R5 ;  /* 0x000002004b007810 */ /* 0x000fea0007ffe005 */
[----:B------:R1:W-:Y:S01]  /*5f30*/  STSM.16.M88.4 [R0], R8 ;  /* 0x0000000800007844 */ /* 0x0003e20000000200 */
[----:B------:R-:W-:Y:S01]  /*5f40*/  @!PT LDS RZ, [RZ] ;  /* 0x00000000fffff984 */ /* 0x000fe20000000800 */
[----:B------:R-:W-:Y:S01]  /*5f50*/  @!PT LDS RZ, [RZ] ;  /* 0x00000000fffff984 */ /* 0x000fe20000000800 */
[----:B------:R-:W-:Y:S01]  /*5f60*/  @!PT LDS RZ, [RZ] ;  /* 0x00000000fffff984 */ /* 0x000fe20000000800 */
[----:B------:R-:W-:Y:S01]  /*5f70*/  @!PT LDS RZ, [RZ] ;  /* 0x00000000fffff984 */ /* 0x000fe20000000800 */
[----:B------:R2:W-:Y:S07]  /*5f80*/  MEMBAR.ALL.CTA ;  /* 0x0000000000007992 */ /* 0x0005ee0000008000 */
[----:B--2---:R-:W2:Y:S02]  /*5f90*/  FENCE.VIEW.ASYNC.S ;  /* 0x00000000000073c6 */ /* 0x004ea40000000000 */
[----:B--2---:R-:W-:Y:S06]  /*5fa0*/  BAR.SYNC.DEFER_BLOCKING 0x1, 0x80 ;  /* 0x0042000000007b1d */ /* 0x004fec0000010000 */
[----:B------:R-:W-:Y:S05]  /*5fb0*/  @P0 BRA `(.L_x_97) ;  /* 0x00000000001c0947 */ /* 0x000fea0003800000 */
[----:B------:R-:W-:Y:S02]  /*5fc0*/  UIADD3 UR6, UP0, UPT, UR54, 0x680, URZ ;  /* 0x0000068036067890 */ /* 0x000fe4000ff1e0ff */
[----:B------:R-:W-:Y:S02]  /*5fd0*/  ULEA UR4, UR56, UR48, 0xc ;  /* 0x0000003038047291 */ /* 0x000fe4000f8e60ff */
[----:B------:R-:W-:Y:S02]  /*5fe0*/  UIADD3.X UR7, UPT, UPT, URZ, UR55, URZ, UP0, !UPT ;  /* 0x00000037ff077290 */ /* 0x000fe400087fe4ff */
[----:B------:R-:W-:Y:S01]  /*5ff0*/  UIADD3 UR40, UPT, UPT, UR4, 0x200, URZ ;  /* 0x0000020004287890 */ /* 0x000fe2000fffe0ff */
[----:B------:R-:W-:Y:S08]  /*6000*/  UMOV UR43, UR36 ;  /* 0x00000024002b7c82 */ /* 0x000ff00008000000 */
[----:B------:R2:W-:Y:S02]  /*6010*/  UTMASTG.3D [UR40], [UR6] ;  /* 0x00000028060073b5 */ /* 0x0005e40008010000 */
[----:B--2---:R0:W-:Y:S02]  /*6020*/  UTMACMDFLUSH ;  /* 0x00000000000079b7 */ /* 0x0041e40000000000 */
.L_x_97:
[----:B------:R-:W-:Y:S05]  /*6030*/  BSYNC.RECONVERGENT B0 ;  /* 0x0000000000007941 */ /* 0x000fea0003800200 */
.L_x_96:
[----:B------:R-:W-:Y:S01]  /*6040*/  UIADD3 UR40, UPT, UPT, UR56, 0x1, URZ ;  /* 0x0000000138287890 */ /* 0x000fe2000fffe0ff */
[----:B------:R-:W-:Y:S03]  /*6050*/  BSSY.RECONVERGENT B0, `(.L_x_98) ;  /* 0x0000005000007945 */ /* 0x000fe60003800200 */
[----:B------:R-:W-:Y:S04]  /*6060*/  UISETP.NE.AND UP0, UPT, UR40, 0x3, UPT ;  /* 0x000000032800788c */ /* 0x000fe8000bf05270 */
[----:B------:R-:W-:Y:S01]  /*6070*/  USEL UR43, UR40, URZ, UP0 ;  /* 0x000000ff282b7287 */ /* 0x000fe20008000000 */
[----:B------:R-:W-:Y:S11]  /*6080*/  @P0 BRA `(.L_x_99) ;  /* 0x0000000000040947 */ /* 0x000ff60003800000 */
[----:B------:R-:W-:Y:S04]  /*6090*/  DEPBAR.LE SB0, 0x1 ;  /* 0x000080400000791a */ /* 0x000fe80000000000 */
.L_x_99:
[----:B------:R-:W-:Y:S05]  /*60a0*/  BSYNC.RECONVERGENT B0 ;  /* 0x0000000000007941 */ /* 0x000fea0003800200 */
.L_x_98:
[----:B------:R-:W-:Y:S01]  /*60b0*/  BAR.SYNC.DEFER_BLOCKING 0x1, 0x80 ;  /* 0x0042000000007b1d */ /* 0x000fe20000010000 */
[----:B------:R-:W-:Y:S01]  /*60c0*/  ISETP.NE.AND P1, PT, R74, RZ, PT ;  /* 0x000000ff4a00720c */ /* 0x000fe20003f25270 */
[----:B------:R-:W-:Y:S01]  /*60d0*/  UISETP.NE.AND UP0, UPT, UR50, URZ, UPT ;  /* 0x000000ff3200728c */ /* 0x000fe2000bf05270 */
[----:B------:R-:W-:Y:S11]  /*60e0*/  LEA R2, R46, UR48, 0x3 ;  /* 0x000000302e027c11 */ /* 0x000ff6000f8e18ff */
[----:B------:R-:W-:Y:S01]  /*60f0*/  @P1 SHF.L.U32 R3, R45, 0x1f, RZ ;  /* 0x0000001f2d031819 */ /* 0x000fe200000006ff */
[----:B------:R-:W-:Y:S06]  /*6100*/  BRA.U !UP0, `(.L_x_100) ;  /* 0x0000000108247547 */ /* 0x000fec000b800000 */
[----:B------:R-:W-:Y:S01]  /*6110*/  IMAD.U32 R4, RZ, RZ, UR49 ;  /* 0x00000031ff047e24 */ /* 0x000fe2000f8e00ff */
[----:B-1----:R-:W-:Y:S01]  /*6120*/  MOV R0, UR37 ;  /* 0x0000002500007c02 */ /* 0x002fe20008000f00 */
[----:B------:R-:W-:Y:S03]  /*6130*/  UIADD3 UR49, UPT, UPT, UR49, 0x1, URZ ;  /* 0x0000000131317890 */ /* 0x000fe6000fffe0ff */
[----:B------:R-:W-:Y:S01]  /*6140*/  @P1 LEA R4, R4, UR48, 0x3 ;  /* 0x0000003004041c11 */ /* 0x000fe2000f8e18ff */
[----:B------:R-:W-:Y:S04]  /*6150*/  UISETP.NE.AND UP0, UPT, UR49, 0x3, UPT ;  /* 0x000000033100788c */ /* 0x000fe8000bf05270 */
[----:B------:R-:W-:Y:S01]  /*6160*/  @P1 VIADD R4, R4, 0x78 ;  /* 0x0000007804041836 */ /* 0x000fe20000000000 */
[----:B------:R-:W-:Y:S04]  /*6170*/  USEL UR49, UR49, URZ, UP0 ;  /* 0x000000ff31317287 */ /* 0x000fe80008000000 */
[----:B------:R-:W-:Y:S04]  /*6180*/  @P1 PRMT R0, R0, 0x654, R4 ;  /* 0x0000065400001816 */ /* 0x000fe80000000004 */
[----:B------:R2:W-:Y:S04]  /*6190*/  @P1 SYNCS.ARRIVE.TRANS64.RED.A1T0 RZ, [R0+URZ], RZ ;  /* 0x000000ff00ff19a7 */ /* 0x0005e800081004ff */
.L_x_100:
[----:B------:R-:W3:Y:S01]  /*61a0*/  @P1 SYNCS.PHASECHK.TRANS64.TRYWAIT P0, [R2+URZ+0x60], R3 ;  /* 0x00006003020015a7 */ /* 0x000ee200080011ff */
[----:B------:R-:W-:Y:S01]  /*61b0*/  BSSY B1, `(.L_x_101) ;  /* 0x0000013000017945 */ /* 0x000fe20003800000 */
[----:B---3--:R-:W-:Y:S03]  /*61c0*/  @P1 SEL R47, RZ, 0x1, !P0 ;  /* 0x00000001ff2f1807 */ /* 0x008fe60004000000 */
[----:B------:R-:W-:Y:S05]  /*61d0*/  @!P1 BRA `(.L_x_102) ;  /* 0x0000000000409947 */ /* 0x000fea0003800000 */
[----:B------:R-:W-:Y:S01]  /*61e0*/  ISETP.NE.AND P1, PT, R76, RZ, PT ;  /* 0x000000ff4c00720c */ /* 0x000fe20003f25270 */
[----:B------:R-:W-:Y:S01]  /*61f0*/  BSSY B0, `(.L_x_103) ;  /* 0x0000009000007945 */ /* 0x000fe20003800000 */
[----:B------:R-:W-:Y:S11]  /*6200*/  ISETP.NE.AND P0, PT, R47, RZ, PT ;  /* 0x000000ff2f00720c */ /* 0x000ff60003f05270 */
[----:B------:R-:W-:Y:S05]  /*6210*/  @P1 IMAD R3, R46, 0x800, R64 ;  /* 0x000008002e031824 */ /* 0x000fea00078e0240 */
[----:B------:R-:W-:Y:S05]  /*6220*/  @P1 LEA R3, R3, UR48, 0x1 ;  /* 0x0000003003031c11 */ /* 0x000fea000f8e08ff */
[----:B-12---:R-:W-:Y:S01]  /*6230*/  @P1 IMAD.IADD R0, R75, 0x1, R3 ;  /* 0x000000014b001824 */ /* 0x006fe200078e0203 */
[----:B------:R-:W-:Y:S06]  /*6240*/  @P0 BRA `(.L_x_104) ;  /* 0x00000000000c0947 */ /* 0x000fec0003800000 */
[----:B------:R-:W-:Y:S04]  /*6250*/  SHF.L.U32 R45, R45, 0x1f, RZ ;  /* 0x0000001f2d2d7819 */ /* 0x000fe800000006ff */
[----:B------:R-:W1:Y:S02]  /*6260*/  SYNCS.PHASECHK.TRANS64.TRYWAIT P0, [R2+URZ+0x60], R45 ;  /* 0x0000602d020075a7 */ /* 0x000e6400080011ff */
[----:B-1----:R-:W-:Y:S05]  /*6270*/  @!P0 BRA `(.L_x_105) ;  /* 0x00000014006c8947 */ /* 0x002fea0003800000 */
.L_x_104:
[----:B------:R-:W-:Y:S05]  /*6280*/  BSYNC B0 ;  /* 0x0000000000007941 */ /* 0x000fea0003800000 */
.L_x_103:
[----:B------:R-:W-:Y:S11]  /*6290*/  ISETP.NE.AND P0, PT, R76, RZ, PT ;  /* 0x000000ff4c00720c */ /* 0x000ff60003f05270 */
[----:B------:R-:W-:Y:S02]  /*62a0*/  @!UPT UIADD3 URZ, UPT, UPT, URZ, URZ, URZ ;  /* 0x000000fffffff290 */ /* 0x000fe4000fffe0ff */
[----:B------:R-:W-:Y:S05]  /*62b0*/  @P0 WARPSYNC.ALL ;  /* 0x0000000000000948 */ /* 0x000fea0003800000 */
[----:B------:R3:W4:Y:S04]  /*62c0*/  @P0 LDSM.16.M88.4 R40, [R3+0x200] ;  /* 0x000200000328083b */ /* 0x0007280000000200 */
[----:B------:R3:W2:Y:S02]  /*62d0*/  @P0 LDSM.16.M88.4 R48, [R0+0x200] ;  /* 0x000200000030083b */ /* 0x0006a40000000200 */
.L_x_102:
[----:B------:R-:W-:Y:S05]  /*62e0*/  BSYNC B1 ;  /* 0x0000000000017941 */ /* 0x000fea0003800000 */
.L_x_101:
[----:B-123--:R-:W-:Y:S05]  /*62f0*/  VIADD R0, R34, 0x20 ;  /* 0x0000002022007836 */ /* 0x00efea0000000000 */
[----:B------:R-:W-:Y:S04]  /*6300*/  SHF.R.U32.HI R0, RZ, 0x15, R0 ;  /* 0x00000015ff007819 */ /* 0x000fe80000011600 */
[----:B------:R-:W-:Y:S11]  /*6310*/  LOP3.LUT P0, RZ, R0, 0x3, R65, 0x48, !PT ;  /* 0x0000000300ff7812 */ /* 0x000ff60007804841 */
[----:B------:R-:W-:Y:S02]  /*6320*/  @!UPT UIADD3 URZ, UPT, UPT, URZ, URZ, URZ ;  /* 0x000000fffffff290 */ /* 0x000fe4000fffe0ff */
[----:B------:R-:W-:Y:S05]  /*6330*/  @!P0 BRA `(.L_x_106) ;  /* 0x0000000000408947 */ /* 0x000fea0003800000 */
[----:B------:R-:W1:Y:S01]  /*6340*/  LDCU.64 UR8, c[0x4][0x70] ;  /* 0x01000e00ff0877ac */ /* 0x000e620008000a00 */
[----:B------:R-:W-:Y:S01]  /*6350*/  MOV R3, 0x0 ;  /* 0x0000000000037802 */ /* 0x000fe20000000f00 */
[----:B------:R-:W-:Y:S02]  /*6360*/  HFMA2 R12, -RZ, RZ, 0, 5.9604644775390625e-08 ;  /* 0x00000001ff0c7431 */ /* 0x000fe400000001ff */
[----:B------:R-:W-:Y:S02]  /*6370*/  IMAD.MOV.U32 R8, RZ, RZ, 0x192 ;  /* 0x00000192ff087424 */ /* 0x000fe400078e00ff */
[----:B------:R-:W-:Y:S01]  /*6380*/  IMAD.MOV.U32 R13, RZ, RZ, RZ ;  /* 0x000000ffff0d7224 */ /* 0x000fe200078e00ff */
[----:B------:R-:W2:Y:S01]  /*6390*/  LDCU.64 UR6, c[0x4][0x78] ;  /* 0x01000f00ff0677ac */ /* 0x000ea20008000a00 */
[----:B------:R-:W3:Y:S01]  /*63a0*/  LDC.64 R2, c[0x4][R3] ;  /* 0x0100000003027b82 */ /* 0x000ee20000000a00 */
[----:B------:R-:W5:Y:S01]  /*63b0*/  LDCU.64 UR4, c[0x4][0x10] ;  /* 0x01000200ff0477ac */ /* 0x000f620008000a00 */
[----:B-1----:R-:W-:Y:S01]  /*63c0*/  MOV R5, UR9 ;  /* 0x0000000900057c02 */ /* 0x002fe20008000f00 */
[----:B------:R-:W-:Y:S01]  /*63d0*/  IMAD.U32 R4, RZ, RZ, UR8 ;  /* 0x00000008ff047e24 */ /* 0x000fe2000f8e00ff */
[----:B--2---:R-:W-:Y:S01]  /*63e0*/  MOV R7, UR7 ;  /* 0x0000000700077c02 */ /* 0x004fe20008000f00 */
[----:B------:R-:W-:Y:S01]  /*63f0*/  IMAD.U32 R6, RZ, RZ, UR6 ;  /* 0x00000006ff067e24 */ /* 0x000fe2000f8e00ff */
[----:B-----5:R-:W-:Y:S01]  /*6400*/  MOV R11, UR5 ;  /* 0x00000005000b7c02 */ /* 0x020fe20008000f00 */
[----:B------:R-:W-:Y:S02]  /*6410*/  IMAD.U32 R10, RZ, RZ, UR4 ;  /* 0x00000004ff0a7e24 */ /* 0x000fe4000f8e00ff */
[----:B------:R-:W-:Y:S07]  /*6420*/  LEPC R20, `(.L_x_106) ;  /* 0x000000001014794e */ /* 0x000fee0000000000 */
[----:B---34-:R-:W-:Y:S05]  /*6430*/  CALL.ABS.NOINC R2 ;  /* 0x0000000002007343 */ /* 0x018fea0003c00000 */
.L_x_106:
[----:B------:R-:W-:Y:S01]  /*6440*/  ISETP.NE.AND P0, PT, R70, RZ, PT ;  /* 0x000000ff4600720c */ /* 0x000fe20003f05270 */
[----:B------:R-:W-:Y:S05]  /*6450*/  WARPSYNC.ALL ;  /* 0x0000000000007948 */ /* 0x000fea0003800000 */
[----:B------:R-:W-:Y:S01]  /*6460*/  R2UR UR4, R34 ;  /* 0x00000000220472ca */ /* 0x000fe200000e0000 */
[----:B------:R-:W-:Y:S01]  /*6470*/  BSSY.RECONVERGENT B0, `(.L_x_107) ;  /* 0x0000056000007945 */ /* 0x000fe20003800200 */
[C---:B----4-:R-:W-:Y:S02]  /*6480*/  SHF.L.U32 R20, R40.reuse, 0x10, RZ ;  /* 0x0000001028147819 */ /* 0x050fe400000006ff */
[----:B------:R-:W-:Y:S02]  /*6490*/  LOP3.LUT R21, R40, 0xffff0000, RZ, 0xc0, !PT ;  /* 0xffff000028157812 */ /* 0x000fe400078ec0ff */
[C---:B------:R-:W-:Y:S02]  /*64a0*/  SHF.L.U32 R34, R41.reuse, 0x10, RZ ;  /* 0x0000001029227819 */ /* 0x040fe400000006ff */
[----:B------:R-:W-:Y:S02]  /*64b0*/  R2UR UR5, R44 ;  /* 0x000000002c0572ca */ /* 0x000fe400000e0000 */
[----:B------:R-:W-:Y:S02]  /*64c0*/  LOP3.LUT R36, R41, 0xffff0000, RZ, 0xc0, !PT ;  /* 0xffff000029247812 */ /* 0x000fe400078ec0ff */
[C---:B------:R-:W-:Y:S01]  /*64d0*/  SHF.L.U32 R37, R42.reuse, 0x10, RZ ;  /* 0x000000102a257819 */ /* 0x040fe200000006ff */
[----:B------:R-:W1:Y:S01]  /*64e0*/  LDTM.16dp256bit.x4 R4, tmem[UR4+0x20] ;  /* 0x00002004000479ee */ /* 0x000e620008120000 */
[----:B------:R-:W-:Y:S01]  /*64f0*/  LOP3.LUT R38, R42, 0xffff0000, RZ, 0xc0, !PT ;  /* 0xffff00002a267812 */ /* 0x000fe200078ec0ff */
[----:B------:R-:W-:Y:S01]  /*6500*/  NOP ;  /* 0x0000000000007918 */ /* 0x000fe20000000000 */
[C---:B------:R-:W-:Y:S02]  /*6510*/  SHF.L.U32 R39, R43.reuse, 0x10, RZ ;  /* 0x000000102b277819 */ /* 0x040fe400000006ff */
[----:B------:R-:W-:Y:S02]  /*6520*/  LOP3.LUT R40, R43, 0xffff0000, RZ, 0xc0, !PT ;  /* 0xffff00002b287812 */ /* 0x000fe400078ec0ff */
[C---:B------:R-:W-:Y:S01]  /*6530*/  SHF.L.U32 R41, R48.reuse, 0x10, RZ ;  /* 0x0000001030297819 */ /* 0x040fe200000006ff */
[----:B------:R-:W-:Y:S01]  /*6540*/  UIADD3 UR5, UPT, UPT, UR5, 0xe0, URZ ;  /* 0x000000e005057890 */ /* 0x000fe2000fffe0ff */
[----:B------:R-:W-:Y:S02]  /*6550*/  LOP3.LUT R42, R48, 0xffff0000, RZ, 0xc0, !PT ;  /* 0xffff0000302a7812 */ /* 0x000fe400078ec0ff */
[C---:B------:R-:W-:Y:S01]  /*6560*/  SHF.L.U32 R43, R49.reuse, 0x10, RZ ;  /* 0x00000010312b7819 */ /* 0x040fe200000006ff */
[----:B------:R-:W-:Y:S01]  /*6570*/  UPRMT UR5, UR37, 0x654, UR5 ;  /* 0x0000065425057896 */ /* 0x000fe20008000005 */
[----:B------:R-:W-:Y:S02]  /*6580*/  LOP3.LUT R44, R49, 0xffff0000, RZ, 0xc0, !PT ;  /* 0xffff0000312c7812 */ /* 0x000fe400078ec0ff */
[C---:B------:R-:W-:Y:S02]  /*6590*/  SHF.L.U32 R45, R50.reuse, 0x10, RZ ;  /* 0x00000010322d7819 */ /* 0x040fe400000006ff */
[----:B------:R-:W-:Y:S02]  /*65a0*/  LOP3.LUT R46, R50, 0xffff0000, RZ, 0xc0, !PT ;  /* 0xffff0000322e7812 */ /* 0x000fe400078ec0ff */
[C---:B------:R-:W-:Y:S02]  /*65b0*/  SHF.L.U32 R47, R51.reuse, 0x10, RZ ;  /* 0x00000010332f7819 */ /* 0x040fe400000006ff */
[----:B-1----:R-:W-:Y:S01]  /*65c0*/  SYNCS.ARRIVE.TRANS64.RED.A1T0 RZ, [UR5], RZ ;  /* 0x000000ffffff79a7 */ /* 0x002fe20008100405 */
[----:B------:R-:W-:Y:S01]  /*65d0*/  LOP3.LUT R48, R51, 0xffff0000, RZ, 0xc0, !PT ;  /* 0xffff000033307812 */ /* 0x000fe200078ec0ff */
[C---:B------:R-:W-:Y:S01]  /*65e0*/  FMUL R4, R33.reuse, R4 ;  /* 0x0000000421047220 */ /* 0x040fe20000400000 */
[C---:B------:R-:W-:Y:S01]  /*65f0*/  FMUL R5, R33.reuse, R5 ;  /* 0x0000000521057220 */ /* 0x040fe20000400000 */
[C---:B------:R-:W-:Y:S01]  /*6600*/  FMUL R6, R33.reuse, R6 ;  /* 0x0000000621067220 */ /* 0x040fe20000400000 */
[----:B------:R-:W-:Y:S01]  /*6610*/  FMUL R7, R33, R7 ;  /* 0x0000000721077220 */ /* 0x000fe20000400000 */
[C---:B------:R-:W-:Y:S01]  /*6620*/  FFMA R4, R35.reuse, R20, R4 ;  /* 0x0000001423047223 */ /* 0x040fe20000000004 */
[C---:B------:R-:W-:Y:S01]  /*6630*/  FFMA R5, R35.reuse, R21, R5 ;  /* 0x0000001523057223 */ /* 0x040fe20000000005 */
[C---:B------:R-:W-:Y:S01]  /*6640*/  FFMA R6, R35.reuse, R34, R6 ;  /* 0x0000002223067223 */ /* 0x040fe20000000006 */
[----:B------:R-:W-:Y:S01]  /*6650*/  FFMA R7, R35, R36, R7 ;  /* 0x0000002423077223 */ /* 0x000fe20000000007 */
[C---:B------:R-:W-:Y:S01]  /*6660*/  FMUL R8, R33.reuse, R8 ;  /* 0x0000000821087220 */ /* 0x040fe20000400000 */
[----:B------:R-:W-:Y:S01]  /*6670*/  FMUL R9, R33, R9 ;  /* 0x0000000921097220 */ /* 0x000fe20000400000 */
[----:B------:R-:W-:Y:S01]  /*6680*/  F2FP.BF16.F32.PACK_AB R4, R5, R4 ;  /* 0x000000040504723e */ /* 0x000fe200000010ff */
[----:B------:R-:W-:Y:S01]  /*6690*/  FMUL R10, R33, R10 ;  /* 0x0000000a210a7220 */ /* 0x000fe20000400000 */
[----:B------:R-:W-:Y:S01]  /*66a0*/  F2FP.BF16.F32.PACK_AB R5, R7, R6 ;  /* 0x000000060705723e */ /* 0x000fe200000010ff */
[C---:B------:R-:W-:Y:S01]  /*66b0*/  FFMA R8, R35.reuse, R37, R8 ;  /* 0x0000002523087223 */ /* 0x040fe20000000008 */
[----:B------:R-:W-:Y:S01]  /*66c0*/  FFMA R9, R35, R38, R9 ;  /* 0x0000002623097223 */ /* 0x000fe20000000009 */
[C---:B------:R-:W-:Y:S01]  /*66d0*/  FMUL R11, R33.reuse, R11 ;  /* 0x0000000b210b7220 */ /* 0x040fe20000400000 */
[C---:B------:R-:W-:Y:S01]  /*66e0*/  FMUL R0, R33.reuse, R12 ;  /* 0x0000000c21007220 */ /* 0x040fe20000400000 */
[----:B------:R-:W-:Y:S01]  /*66f0*/  FMUL R2, R33, R13 ;  /* 0x0000000d21027220 */ /* 0x000fe20000400000 */
[----:B------:R-:W-:Y:S01]  /*6700*/  FFMA R10, R35, R39, R10 ;  /* 0x00000027230a7223 */ /* 0x000fe2000000000a */
[----:B------:R-:W-:Y:S01]  /*6710*/  FMUL R3, R33, R14 ;  /* 0x0000000e21037220 */ /* 0x000fe20000400000 */
[----:B------:R-:W-:Y:S01]  /*6720*/  F2FP.BF16.F32.PACK_AB R6, R9, R8 ;  /* 0x000000080906723e */ /* 0x000fe200000010ff */
[----:B------:R-:W-:Y:S01]  /*6730*/  FFMA R11, R35, R40, R11 ;  /* 0x00000028230b7223 */ /* 0x000fe2000000000b */
[C---:B------:R-:W-:Y:S01]  /*6740*/  FMUL R15, R33.reuse, R15 ;  /* 0x0000000f210f7220 */ /* 0x040fe20000400000 */
[----:B------:R-:W-:Y:S01]  /*6750*/  FMUL R12, R33, R16 ;  /* 0x00000010210c7220 */ /* 0x000fe20000400000 */
[----:B------:R-:W-:Y:S01]  /*6760*/  FFMA R0, R35, R41, R0 ;  /* 0x0000002923007223 */ /* 0x000fe20000000000 */
[----:B------:R-:W-:Y:S01]  /*6770*/  MOV R8, UR43 ;  /* 0x0000002b00087c02 */ /* 0x000fe20008000f00 */
[----:B------:R-:W-:Y:S01]  /*6780*/  FMUL R13, R33, R17 ;  /* 0x00000011210d7220 */ /* 0x000fe20000400000 */
[----:B------:R-:W-:Y:S01]  /*6790*/  FFMA R2, R35, R42, R2 ;  /* 0x0000002a23027223 */ /* 0x000fe20000000002 */
[----:B------:R-:W-:Y:S01]  /*67a0*/  FMUL R14, R33, R18 ;  /* 0x00000012210e7220 */ /* 0x000fe20000400000 */
[C---:B------:R-:W-:Y:S01]  /*67b0*/  FFMA R3, R35.reuse, R43, R3 ;  /* 0x0000002b23037223 */ /* 0x040fe20000000003 */
[----:B------:R-:W-:Y:S01]  /*67c0*/  FFMA R15, R35, R44, R15 ;  /* 0x0000002c230f7223 */ /* 0x000fe2000000000f */
[----:B------:R-:W-:Y:S01]  /*67d0*/  FMUL R19, R33, R19 ;  /* 0x0000001321137220 */ /* 0x000fe20000400000 */
[C---:B------:R-:W-:Y:S01]  /*67e0*/  FFMA R12, R35.reuse, R45, R12 ;  /* 0x0000002d230c7223 */ /* 0x040fe2000000000c */
[----:B------:R-:W-:Y:S01]  /*67f0*/  LEA R8, R8, R64, 0xb ;  /* 0x0000004008087211 */ /* 0x000fe200078e58ff */
        /* <DEDUP_REMOVED lines=22> */
[----:B------:R-:W-:Y:S02]  /*6960*/  UIADD3 UR5, UPT, UPT, UR41, 0x20, URZ ;  /* 0x0000002029057890 */ /* 0x000fe4000fffe0ff */
[----:B------:R-:W-:Y:S02]  /*6970*/  UIADD3 UR4, UPT, UPT, UR10, 0x200, URZ ;  /* 0x000002000a047890 */ /* 0x000fe4000fffe0ff */
[----:B------:R-:W-:Y:S01]  /*6980*/  UIADD3.X UR9, UPT, UPT, URZ, UR55, URZ, UP0, !UPT ;  /* 0x00000037ff097290 */ /* 0x000fe200087fe4ff */
[----:B------:R-:W-:Y:S01]  /*6990*/  UMOV UR6, UR42 ;  /* 0x0000002a00067c82 */ /* 0x000fe20008000000 */
[----:B------:R-:W-:Y:S07]  /*69a0*/  UMOV UR7, UR36 ;  /* 0x0000002400077c82 */ /* 0x000fee0008000000 */
[----:B------:R2:W-:Y:S02]  /*69b0*/  UTMASTG.3D [UR4], [UR8] ;  /* 0x00000004080073b5 */ /* 0x0005e40008010000 */
[----:B--2---:R0:W-:Y:S02]  /*69c0*/  UTMACMDFLUSH ;  /* 0x00000000000079b7 */ /* 0x0041e40000000000 */
.L_x_108:
[----:B------:R-:W-:Y:S05]  /*69d0*/  BSYNC.RECONVERGENT B0 ;  /* 0x0000000000007941 */ /* 0x000fea0003800200 */
.L_x_107:
[----:B------:R-:W-:Y:S01]  /*69e0*/  UIADD3 UR43, UPT, UPT, UR43, 0x1, URZ ;  /* 0x000000012b2b7890 */ /* 0x000fe2000fffe0ff */
[----:B------:R-:W-:Y:S03]  /*69f0*/  BSSY.RECONVERGENT B0, `(.L_x_109) ;  /* 0x0000008000007945 */ /* 0x000fe60003800200 */
[----:B------:R-:W-:Y:S04]  /*6a00*/  UISETP.NE.AND UP0, UPT, UR43, 0x3, UPT ;  /* 0x000000032b00788c */ /* 0x000fe8000bf05270 */
[----:B------:R-:W-:Y:S02]  /*6a10*/  UISETP.EQ.XOR UP1, UPT, UR40, 0x3, !UP0 ;  /* 0x000000032800788c */ /* 0x000fe4000c722a70 */
[----:B------:R-:W-:Y:S02]  /*6a20*/  USEL UR56, UR43, URZ, UP0 ;  /* 0x000000ff2b387287 */ /* 0x000fe40008000000 */
[----:B------:R-:W-:Y:S04]  /*6a30*/  USEL UR4, URZ, 0x1, !UP1 ;  /* 0x00000001ff047887 */ /* 0x000fe8000c800000 */
[----:B------:R-:W-:Y:S01]  /*6a40*/  ULOP3.LUT UR51, UR51, UR4, URZ, 0x3c, !UPT ;  /* 0x0000000433337292 */ /* 0x000fe2000f8e3cff */
[----:B------:R-:W-:Y:S11]  /*6a50*/  @P0 BRA `(.L_x_110) ;  /* 0x0000000000040947 */ /* 0x000ff60003800000 */
[----:B------:R-:W-:Y:S04]  /*6a60*/  DEPBAR.LE SB0, 0x1 ;  /* 0x000080400000791a */ /* 0x000fe80000000000 */
.L_x_110:
[----:B------:R-:W-:Y:S05]  /*6a70*/  BSYNC.RECONVERGENT B0 ;  /* 0x0000000000007941 */ /* 0x000fea0003800200 */
.L_x_109:
[----:B------:R-:W-:Y:S01]  /*6a80*/  BAR.SYNC.DEFER_BLOCKING 0x1, 0x80 ;  /* 0x0042000000007b1d */ /* 0x000fe20000010000 */
[----:B------:R-:W-:Y:S01]  /*6a90*/  UISETP.NE.AND UP0, UPT, UR50, -0x2, UPT ;  /* 0xfffffffe3200788c */ /* 0x000fe2000bf05270 */
[----:B------:R-:W-:Y:S08]  /*6aa0*/  IADD3 R31, PT, PT, R31, 0x1, RZ ;  /* 0x000000011f1f7810 */ /* 0x000ff00007ffe0ff */
[----:B------:R-:W-:Y:S05]  /*6ab0*/  BRA.U !UP0, `(.L_x_111) ;  /* 0x0000000108287547 */ /* 0x000fea000b800000 */
[----:B------:R-:W-:Y:S01]  /*6ac0*/  ISETP.NE.AND P0, PT, R74, RZ, PT ;  /* 0x000000ff4a00720c */ /* 0x000fe20003f05270 */
[----:B------:R-:W-:Y:S01]  /*6ad0*/  IMAD.U32 R2, RZ, RZ, UR49 ;  /* 0x00000031ff027e24 */ /* 0x000fe2000f8e00ff */
[----:B------:R-:W-:Y:S01]  /*6ae0*/  UIADD3 UR49, UPT, UPT, UR49, 0x1, URZ ;  /* 0x0000000131317890 */ /* 0x000fe2000fffe0ff */
[----:B------:R-:W-:Y:S03]  /*6af0*/  IMAD.U32 R0, RZ, RZ, UR37 ;  /* 0x00000025ff007e24 */ /* 0x000fe6000f8e00ff */
[----:B------:R-:W-:Y:S04]  /*6b00*/  UISETP.NE.AND UP0, UPT, UR49, 0x3, UPT ;  /* 0x000000033100788c */ /* 0x000fe8000bf05270 */
[----:B------:R-:W-:Y:S03]  /*6b10*/  USEL UR49, UR49, URZ, UP0 ;  /* 0x000000ff31317287 */ /* 0x000fe60008000000 */
[----:B------:R-:W-:Y:S05]  /*6b20*/  @P0 LEA R2, R2, UR48, 0x3 ;  /* 0x0000003002020c11 */ /* 0x000fea000f8e18ff */
[----:B------:R-:W-:Y:S05]  /*6b30*/  @P0 VIADD R2, R2, 0x78 ;  /* 0x0000007802020836 */ /* 0x000fea0000000000 */
[----:B------:R-:W-:Y:S04]  /*6b40*/  @P0 PRMT R0, R0, 0x654, R2 ;  /* 0x0000065400000816 */ /* 0x000fe80000000002 */
[----:B------:R2:W-:Y:S03]  /*6b50*/  @P0 SYNCS.ARRIVE.TRANS64.RED.A1T0 RZ, [R0+URZ], RZ ;  /* 0x000000ff00ff09a7 */ /* 0x0005e600081004ff */
.L_x_111:
[----:B------:R-:W-:Y:S01]  /*6b60*/  ISETP.NE.AND P2, PT, R71, RZ, PT ;  /* 0x000000ff4700720c */ /* 0x000fe20003f45270 */
[----:B------:R-:W-:Y:S01]  /*6b70*/  UIADD3 UR50, UPT, UPT, UR50, 0x2, URZ ;  /* 0x0000000232327890 */ /* 0x000fe2000fffe0ff */
[----:B------:R-:W-:Y:S01]  /*6b80*/  ISETP.NE.AND P0, PT, R73, 0x2, PT ;  /* 0x000000024900780c */ /* 0x000fe20003f05270 */
[----:B------:R-:W-:Y:S01]  /*6b90*/  IMAD.IADD R20, R29, 0x1, R58 ;  /* 0x000000011d147824 */ /* 0x000fe200078e023a */
[----:B------:R-:W-:Y:S01]  /*6ba0*/  ISETP.NE.AND P1, PT, R31, 0x4, PT ;  /* 0x000000041f00780c */ /* 0x000fe20003f25270 */
[----:B------:R-:W-:Y:S01]  /*6bb0*/  IMAD.IADD R21, R30, 0x1, R59 ;  /* 0x000000011e157824 */ /* 0x000fe200078e023b */
[----:B------:R-:W-:Y:S02]  /*6bc0*/  SEL R2, RZ, 0x1, P0 ;  /* 0x00000001ff027807 */ /* 0x000fe40000000000 */
[----:B--2---:R-:W-:Y:S02]  /*6bd0*/  SEL R0, RZ, 0x1, P1 ;  /* 0x00000001ff007807 */ /* 0x004fe40000800000 */
[----:B------:R-:W-:Y:S02]  /*6be0*/  LOP3.LUT R67, R67, R2, RZ, 0x3c, !PT ;  /* 0x0000000243437212 */ /* 0x000fe400078e3cff */
[----:B------:R-:W-:Y:S02]  /*6bf0*/  LOP3.LUT R68, R68, R0, RZ, 0x3c, !PT ;  /* 0x0000000044447212 */ /* 0x000fe400078e3cff */
[----:B------:R-:W-:Y:S02]  /*6c00*/  @P2 R2UR UR36, R66 ;  /* 0x00000000422422ca */ /* 0x000fe400000e0000 */
[----:B------:R-:W-:Y:S02]  /*6c10*/  SEL R73, R73, RZ, P0 ;  /* 0x000000ff49497207 */ /* 0x000fe40000000000 */
[----:B------:R-:W-:Y:S01]  /*6c20*/  SEL R31, R31, RZ, P1 ;  /* 0x000000ff1f1f7207 */ /* 0x000fe20000800000 */
[----:B------:R-:W-:Y:S10]  /*6c30*/  @P2 BRA `(.L_x_112) ;  /* 0xffffffdc00e02947 */ /* 0x000ff4000383ffff */
[----:B------:R-:W-:-:S09]  /*6c40*/  UISETP.NE.AND UP0, UPT, UR53, URZ, UPT ;  /* 0x000000ff3500728c */ /* 0x000fd2000bf05270 */
[----:B------:R-:W-:Y:S05]  /*6c50*/  BRA.U !UP0, `(.L_x_113) ;  /* 0x0000000108487547 */ /* 0x000fea000b800000 */
[----:B------:R-:W2:Y:S02]  /*6c60*/  LDCU.64 UR4, c[0x0][0x890] ;  /* 0x00011200ff0477ac */ /* 0x000ea40008000a00 */
[----:B--2---:R-:W-:-:S04]  /*6c70*/  UISETP.NE.U32.AND UP0, UPT, UR4, URZ, UPT ;  /* 0x000000ff0400728c */ /* 0x004fc8000bf05070 */
[----:B------:R-:W-:-:S09]  /*6c80*/  UISETP.NE.AND.EX UP0, UPT, UR5, URZ, UPT, UP0 ;  /* 0x000000ff0500728c */ /* 0x000fd2000bf05300 */
[----:B------:R-:W-:Y:S05]  /*6c90*/  BRA.U UP0, `(.L_x_114) ;  /* 0x00000001000c7547 */ /* 0x000fea000b800000 */
[----:B------:R-:W-:-:S13]  /*6ca0*/  FSETP.NEU.AND P0, PT, R35, RZ, PT ;  /* 0x000000ff2300720b */ /* 0x000fda0003f0d000 */
[----:B------:R-:W-:Y:S05]  /*6cb0*/  @!P0 EXIT ;  /* 0x000000000000894d */ /* 0x000fea0003800000 */
[----:B------:R-:W-:Y:S05]  /*6cc0*/  BRA `(.L_x_113) ;  /* 0x00000000002c7947 */ /* 0x000fea0003800000 */
.L_x_114:
[----:B------:R-:W-:Y:S01]  /*6cd0*/  ISETP.NE.AND P0, PT, R72, RZ, PT ;  /* 0x000000ff4800720c */ /* 0x000fe20003f05270 */
[----:B------:R-:W-:-:S12]  /*6ce0*/  BSSY.RECONVERGENT B0, `(.L_x_113) ;  /* 0x0000009000007945 */ /* 0x000fd80003800200 */
[----:B------:R-:W-:Y:S05]  /*6cf0*/  @P0 BRA `(.L_x_115) ;  /* 0x0000000000140947 */ /* 0x000fea0003800000 */
[----:B------:R-:W2:Y:S02]  /*6d00*/  LDCU.64 UR4, c[0x0][0x888] ;  /* 0x00011100ff0477ac */ /* 0x000ea40008000a00 */
[----:B--2---:R-:W-:-:S04]  /*6d10*/  ISETP.NE.U32.AND P0, PT, RZ, UR4, PT ;  /* 0x00000004ff007c0c */ /* 0x004fc8000bf05070 */
[----:B------:R-:W-:-:S13]  /*6d20*/  ISETP.NE.AND.EX P0, PT, RZ, UR5, PT, P0 ;  /* 0x00000005ff007c0c */ /* 0x000fda000bf05300 */
[----:B------:R-:W-:Y:S05]  /*6d30*/  @!P0 EXIT ;  /* 0x000000000000894d */ /* 0x000fea0003800000 */
[----:B------:R-:W-:Y:S05]  /*6d40*/  BRA `(.L_x_116) ;  /* 0x0000000000087947 */ /* 0x000fea0003800000 */
.L_x_115:
[----:B------:R-:W-:-:S13]  /*6d50*/  FSETP.NEU.AND P0, PT, R35, RZ, PT ;  /* 0x000000ff2300720b */ /* 0x000fda0003f0d000 */
[----:B------:R-:W-:Y:S05]  /*6d60*/  @!P0 EXIT ;  /* 0x000000000000894d */ /* 0x000fea0003800000 */
.L_x_116:
[----:B------:R-:W-:Y:S05]  /*6d70*/  BSYNC.RECONVERGENT B0 ;  /* 0x0000000000007941 */ /* 0x000fea0003800200 */
.L_x_113:
[----:B------:R-:W-:Y:S01]  /*6d80*/  ULEA UR4, UR49, UR48, 0x3 ;  /* 0x0000003031047291 */ /* 0x000fe2000f8e18ff */
[----:B------:R-:W-:-:S04]  /*6d90*/  DEPBAR.LE SB0, 0x0 ;  /* 0x000080000000791a */ /* 0x000fc80000000000 */
[----:B------:R-:W-:-:S04]  /*6da0*/  UIADD3 UR4, UPT, UPT, UR4, 0x78, URZ ;  /* 0x0000007804047890 */ /* 0x000fc8000fffe0ff */
[----:B------:R-:W-:-:S09]  /*6db0*/  UPRMT UR4, UR37, 0x654, UR4 ;  /* 0x0000065425047896 */ /* 0x000fd20008000004 */
[----:B------:R-:W-:Y:S01]  /*6dc0*/  SYNCS.ARRIVE.TRANS64.RED.A1T0 RZ, [UR4], RZ ;  /* 0x000000ffffff79a7 */ /* 0x000fe20008100404 */
[----:B------:R-:W-:Y:S05]  /*6dd0*/  EXIT ;  /* 0x000000000000794d */ /* 0x000fea0003800000 */
.L_x_19:
[----:B--2---:R2:W1:Y:S02]  /*6de0*/  SYNCS.PHASECHK.TRANS64.TRYWAIT P0, [R2+URZ+0x110], R3 ;  /* 0x00011003020075a7 */ /* 0x00446400080011ff */
[----:B-1----:R-:W-:Y:S05]  /*6df0*/  @!P0 NANOSLEEP.SYNCS 0x989680 ;  /* 0x009896800000895d */ /* 0x002fea0003900000 */
[----:B------:R-:W1:Y:S02]  /*6e00*/  @!P0 SYNCS.PHASECHK.TRANS64 P0, [R2+URZ+0x110], R3 ;  /* 0x00011003020085a7 */ /* 0x000e6400080010ff */
[----:B-1----:R-:W-:Y:S05]  /*6e10*/  @!P0 BRA `(.L_x_19) ;  /* 0xfffffffc00f08947 */ /* 0x002fea000383ffff */
[----:B------:R-:W-:Y:S05]  /*6e20*/  BRA `(.L_x_117) ;  /* 0xffffffa400f47947 */ /* 0x000fea000383ffff */
.L_x_22:
[----:B-1----:R-:W-:-:S07]  /*6e30*/  MOV R2, UR33 ;  /* 0x0000002100027c02 */ /* 0x002fce0008000f00 */
.L_x_118:
[----:B-1----:R1:W2:Y:S02]  /*6e40*/  SYNCS.PHASECHK.TRANS64.TRYWAIT P0, [R2+URZ+0x30], R4 ;  /* 0x00003004020075a7 */ /* 0x0022a400080011ff */
[----:B--2---:R-:W-:Y:S05]  /*6e50*/  @!P0 NANOSLEEP.SYNCS 0x989680 ;  /* 0x009896800000895d */ /* 0x004fea0003900000 */
[----:B------:R-:W2:Y:S02]  /*6e60*/  @!P0 SYNCS.PHASECHK.TRANS64 P0, [R2+URZ+0x30], R4 ;  /* 0x00003004020085a7 */ /* 0x000ea400080010ff */
[----:B--2---:R-:W-:Y:S05]  /*6e70*/  @!P0 BRA `(.L_x_118) ;  /* 0xfffffffc00f08947 */ /* 0x004fea000383ffff */
[----:B------:R-:W-:Y:S05]  /*6e80*/  BRA `(.L_x_21) ;  /* 0xffffffa800447947 */ /* 0x000fea000383ffff */
.L_x_28:
[----:B-1----:R-:W-:-:S07]  /*6e90*/  MOV R2, UR17 ;  /* 0x0000001100027c02 */ /* 0x002fce0008000f00 */
.L_x_119:
[----:B-1----:R1:W2:Y:S02]  /*6ea0*/  SYNCS.PHASECHK.TRANS64.TRYWAIT P0, [R2+URZ+0x30], R4 ;  /* 0x00003004020075a7 */ /* 0x0022a400080011ff */
[----:B--2---:R-:W-:Y:S05]  /*6eb0*/  @!P0 NANOSLEEP.SYNCS 0x989680 ;  /* 0x009896800000895d */ /* 0x004fea0003900000 */
[----:B------:R-:W2:Y:S02]  /*6ec0*/  @!P0 SYNCS.PHASECHK.TRANS64 P0, [R2+URZ+0x30], R4 ;  /* 0x00003004020085a7 */ /* 0x000ea400080010ff */
[----:B--2---:R-:W-:Y:S05]  /*6ed0*/  @!P0 BRA `(.L_x_119) ;  /* 0xfffffffc00f08947 */ /* 0x004fea000383ffff */
[----:B------:R-:W-:Y:S05]  /*6ee0*/  BRA `(.L_x_27) ;  /* 0xffffffa800e87947 */ /* 0x000fea000383ffff */
.L_x_32:
[----:B-1----:R1:W2:Y:S02]  /*6ef0*/  SYNCS.PHASECHK.TRANS64.TRYWAIT P0, [R2+URZ+0xa0], R3 ;  /* 0x0000a003020075a7 */ /* 0x0022a400080011ff */
[----:B--2---:R-:W-:Y:S05]  /*6f00*/  @!P0 NANOSLEEP.SYNCS 0x989680 ;  /* 0x009896800000895d */ /* 0x004fea0003900000 */
[----:B------:R-:W2:Y:S02]  /*6f10*/  @!P0 SYNCS.PHASECHK.TRANS64 P0, [R2+URZ+0xa0], R3 ;  /* 0x0000a003020085a7 */ /* 0x000ea400080010ff */
[----:B--2---:R-:W-:Y:S05]  /*6f20*/  @!P0 BRA `(.L_x_32) ;  /* 0xfffffffc00f08947 */ /* 0x004fea000383ffff */
[----:B------:R-:W-:Y:S05]  /*6f30*/  BRA `(.L_x_120) ;  /* 0xffffffac00747947 */ /* 0x000fea000383ffff */
.L_x_36:
[----:B----4-:R-:W-:-:S07]  /*6f40*/  MOV R0, UR5 ;  /* 0x0000000500007c02 */ /* 0x010fce0008000f00 */
.L_x_121:
[----:B-1----:R1:W2:Y:S02]  /*6f50*/  SYNCS.PHASECHK.TRANS64.TRYWAIT P0, [R0+URZ], R2 ;  /* 0x00000002000075a7 */ /* 0x0022a400080011ff */
[----:B--2---:R-:W-:Y:S05]  /*6f60*/  @!P0 NANOSLEEP.SYNCS 0x989680 ;  /* 0x009896800000895d */ /* 0x004fea0003900000 */
[----:B------:R-:W2:Y:S02]  /*6f70*/  @!P0 SYNCS.PHASECHK.TRANS64 P0, [R0+URZ], R2 ;  /* 0x00000002000085a7 */ /* 0x000ea400080010ff */
[----:B--2---:R-:W-:Y:S05]  /*6f80*/  @!P0 BRA `(.L_x_121) ;  /* 0xfffffffc00f08947 */ /* 0x004fea000383ffff */
[----:B------:R-:W-:Y:S05]  /*6f90*/  BRA `(.L_x_122) ;  /* 0xffffffb000e47947 */ /* 0x000fea000383ffff */
.L_x_37:
[----:B----4-:R-:W-:-:S07]  /*6fa0*/  MOV R0, UR5 ;  /* 0x0000000500007c02 */ /* 0x010fce0008000f00 */
.L_x_123:
[----:B-1----:R1:W2:Y:S02]  /*6fb0*/  SYNCS.PHASECHK.TRANS64.TRYWAIT P0, [R0+URZ], R3 ;  /* 0x00000003000075a7 */ /* 0x0022a400080011ff */
[----:B--2---:R-:W-:Y:S05]  /*6fc0*/  @!P0 NANOSLEEP.SYNCS 0x989680 ;  /* 0x009896800000895d */ /* 0x004fea0003900000 */
[----:B------:R-:W2:Y:S02]  /*6fd0*/  @!P0 SYNCS.PHASECHK.TRANS64 P0, [R0+URZ], R3 ;  /* 0x00000003000085a7 */ /* 0x000ea400080010ff */
[----:B--2---:R-:W-:Y:S05]  /*6fe0*/  @!P0 BRA `(.L_x_123) ;  /* 0xfffffffc00f08947 */ /* 0x004fea000383ffff */
[----:B------:R-:W-:Y:S05]  /*6ff0*/  BRA `(.L_x_124) ;  /* 0xffffffb000f07947 */ /* 0x000fea000383ffff */
.L_x_38:
[----:B----4-:R-:W-:-:S07]  /*7000*/  MOV R0, UR5 ;  /* 0x0000000500007c02 */ /* 0x010fce0008000f00 */
.L_x_125:
[----:B-1----:R1:W2:Y:S02]  /*7010*/  SYNCS.PHASECHK.TRANS64.TRYWAIT P0, [R0+URZ], R3 ;  /* 0x00000003000075a7 */ /* 0x0022a400080011ff */
[----:B--2---:R-:W-:Y:S05]  /*7020*/  @!P0 NANOSLEEP.SYNCS 0x989680 ;  /* 0x009896800000895d */ /* 0x004fea0003900000 */
[----:B------:R-:W2:Y:S02]  /*7030*/  @!P0 SYNCS.PHASECHK.TRANS64 P0, [R0+URZ], R3 ;  /* 0x00000003000085a7 */ /* 0x000ea400080010ff */
[----:B--2---:R-:W-:Y:S05]  /*7040*/  @!P0 BRA `(.L_x_125) ;  /* 0xfffffffc00f08947 */ /* 0x004fea000383ffff */
[----:B------:R-:W-:Y:S05]  /*7050*/  BRA `(.L_x_126) ;  /* 0xffffffb000fc7947 */ /* 0x000fea000383ffff */
.L_x_39:
[----:B----4-:R-:W-:-:S07]  /*7060*/  MOV R0, UR5 ;  /* 0x0000000500007c02 */ /* 0x010fce0008000f00 */
.L_x_127:
[----:B-1----:R1:W2:Y:S02]  /*7070*/  SYNCS.PHASECHK.TRANS64.TRYWAIT P0, [R0+URZ], R3 ;  /* 0x00000003000075a7 */ /* 0x0022a400080011ff */
[----:B--2---:R-:W-:Y:S05]  /*7080*/  @!P0 NANOSLEEP.SYNCS 0x989680 ;  /* 0x009896800000895d */ /* 0x004fea0003900000 */
[----:B------:R-:W2:Y:S02]  /*7090*/  @!P0 SYNCS.PHASECHK.TRANS64 P0, [R0+URZ], R3 ;  /* 0x00000003000085a7 */ /* 0x000ea400080010ff */
[----:B--2---:R-:W-:Y:S05]  /*70a0*/  @!P0 BRA `(.L_x_127) ;  /* 0xfffffffc00f08947 */ /* 0x004fea000383ffff */
[----:B------:R-:W-:Y:S05]  /*70b0*/  BRA `(.L_x_128) ;  /* 0xffffffb400087947 */ /* 0x000fea000383ffff */
.L_x_40:
[----:B----4-:R-:W-:-:S07]  /*70c0*/  MOV R0, UR5 ;  /* 0x0000000500007c02 */ /* 0x010fce0008000f00 */
.L_x_129:
[----:B-1----:R1:W2:Y:S02]  /*70d0*/  SYNCS.PHASECHK.TRANS64.TRYWAIT P0, [R0+URZ], R3 ;  /* 0x00000003000075a7 */ /* 0x0022a400080011ff */
[----:B--2---:R-:W-:Y:S05]  /*70e0*/  @!P0 NANOSLEEP.SYNCS 0x989680 ;  /* 0x009896800000895d */ /* 0x004fea0003900000 */
[----:B------:R-:W2:Y:S02]  /*70f0*/  @!P0 SYNCS.PHASECHK.TRANS64 P0, [R0+URZ], R3 ;  /* 0x00000003000085a7 */ /* 0x000ea400080010ff */
[----:B--2---:R-:W-:Y:S05]  /*7100*/  @!P0 BRA `(.L_x_129) ;  /* 0xfffffffc00f08947 */ /* 0x004fea000383ffff */
[----:B------:R-:W-:Y:S05]  /*7110*/  BRA `(.L_x_130) ;  /* 0xffffffb400147947 */ /* 0x000fea000383ffff */
.L_x_43:
[----:B-1----:R1:W2:Y:S02]  /*7120*/  SYNCS.PHASECHK.TRANS64.TRYWAIT P0, [R0+URZ+0x100], R4 ;  /* 0x00010004000075a7 */ /* 0x0022a400080011ff */
[----:B--2---:R-:W-:Y:S05]  /*7130*/  @!P0 NANOSLEEP.SYNCS 0x989680 ;  /* 0x009896800000895d */ /* 0x004fea0003900000 */
[----:B------:R-:W2:Y:S02]  /*7140*/  @!P0 SYNCS.PHASECHK.TRANS64 P0, [R0+URZ+0x100], R4 ;  /* 0x00010004000085a7 */ /* 0x000ea400080010ff */
[----:B--2---:R-:W-:Y:S05]  /*7150*/  @!P0 BRA `(.L_x_43) ;  /* 0xfffffffc00f08947 */ /* 0x004fea000383ffff */
[----:B------:R-:W-:Y:S05]  /*7160*/  BRA `(.L_x_131) ;  /* 0xffffffb400707947 */ /* 0x000fea000383ffff */
.L_x_44:
[----:B------:R-:W-:-:S07]  /*7170*/  MOV R0, UR5 ;  /* 0x0000000500007c02 */ /* 0x000fce0008000f00 */
.L_x_132:
[----:B-1----:R1:W2:Y:S02]  /*7180*/  SYNCS.PHASECHK.TRANS64.TRYWAIT P0, [R0+URZ+0xb0], R5 ;  /* 0x0000b005000075a7 */ /* 0x0022a400080011ff */
[----:B--2---:R-:W-:Y:S05]  /*7190*/  @!P0 NANOSLEEP.SYNCS 0x989680 ;  /* 0x009896800000895d */ /* 0x004fea0003900000 */
[----:B------:R-:W2:Y:S02]  /*71a0*/  @!P0 SYNCS.PHASECHK.TRANS64 P0, [R0+URZ+0xb0], R5 ;  /* 0x0000b005000085a7 */ /* 0x000ea400080010ff */
[----:B--2---:R-:W-:Y:S05]  /*71b0*/  @!P0 BRA `(.L_x_132) ;  /* 0xfffffffc00f08947 */ /* 0x004fea000383ffff */
[----:B------:R-:W-:Y:S05]  /*71c0*/  BRA `(.L_x_133) ;  /* 0xffffffb400807947 */ /* 0x000fea000383ffff */
.L_x_45:
[----:B-1----:R1:W2:Y:S02]  /*71d0*/  SYNCS.PHASECHK.TRANS64.TRYWAIT P1, [R0+URZ+0xa0], R4 ;  /* 0x0000a004000075a7 */ /* 0x0022a400080211ff */
[----:B--2---:R-:W-:Y:S05]  /*71e0*/  @!P1 NANOSLEEP.SYNCS 0x989680 ;  /* 0x009896800000995d */ /* 0x004fea0003900000 */
[----:B------:R-:W2:Y:S02]  /*71f0*/  @!P1 SYNCS.PHASECHK.TRANS64 P1, [R0+URZ+0xa0], R4 ;  /* 0x0000a004000095a7 */ /* 0x000ea400080210ff */
[----:B--2---:R-:W-:Y:S05]  /*7200*/  @!P1 BRA `(.L_x_45) ;  /* 0xfffffffc00f09947 */ /* 0x004fea000383ffff */
[----:B------:R-:W-:Y:S05]  /*7210*/  BRA `(.L_x_134) ;  /* 0xffffffb400b07947 */ /* 0x000fea000383ffff */
.L_x_48:
[----:B------:R-:W-:-:S07]  /*7220*/  MOV R0, UR5 ;  /* 0x0000000500007c02 */ /* 0x000fce0008000f00 */
.L_x_135:
[----:B-1----:R1:W2:Y:S02]  /*7230*/  SYNCS.PHASECHK.TRANS64.TRYWAIT P0, [R0+URZ+0xb0], R2 ;  /* 0x0000b002000075a7 */ /* 0x0022a400080011ff */
[----:B--2---:R-:W-:Y:S05]  /*7240*/  @!P0 NANOSLEEP.SYNCS 0x989680 ;  /* 0x009896800000895d */ /* 0x004fea0003900000 */
[----:B------:R-:W2:Y:S02]  /*7250*/  @!P0 SYNCS.PHASECHK.TRANS64 P0, [R0+URZ+0xb0], R2 ;  /* 0x0000b002000085a7 */ /* 0x000ea400080010ff */
[----:B--2---:R-:W-:Y:S05]  /*7260*/  @!P0 BRA `(.L_x_135) ;  /* 0xfffffffc00f08947 */ /* 0x004fea000383ffff */
[----:B------:R-:W-:Y:S05]  /*7270*/  BRA `(.L_x_47) ;  /* 0xffffffb800047947 */ /* 0x000fea000383ffff */
.L_x_55:
[----:B-1----:R1:W2:Y:S02]  /*7280*/  SYNCS.PHASECHK.TRANS64.TRYWAIT P1, [R0+URZ+0xa0], R2 ;  /* 0x0000a002000075a7 */ /* 0x0022a400080211ff */
[----:B--2---:R-:W-:Y:S05]  /*7290*/  @!P1 NANOSLEEP.SYNCS 0x989680 ;  /* 0x009896800000995d */ /* 0x004fea0003900000 */
[----:B------:R-:W2:Y:S02]  /*72a0*/  @!P1 SYNCS.PHASECHK.TRANS64 P1, [R0+URZ+0xa0], R2 ;  /* 0x0000a002000095a7 */ /* 0x000ea400080210ff */
[----:B--2---:R-:W-:Y:S05]  /*72b0*/  @!P1 BRA `(.L_x_55) ;  /* 0xfffffffc00f09947 */ /* 0x004fea000383ffff */
[----:B------:R-:W-:Y:S05]  /*72c0*/  BRA `(.L_x_136) ;  /* 0xffffffbc00647947 */ /* 0x000fea000383ffff */
.L_x_56:
[----:B------:R-:W-:-:S07]  /*72d0*/  MOV R2, UR8 ;  /* 0x0000000800027c02 */ /* 0x000fce0008000f00 */
.L_x_137:
[----:B-1----:R1:W2:Y:S02]  /*72e0*/  SYNCS.PHASECHK.TRANS64.TRYWAIT P0, [R2+URZ+0xe0], R0 ;  /* 0x0000e000020075a7 */ /* 0x0022a400080011ff */
[----:B--2---:R-:W-:Y:S05]  /*72f0*/  @!P0 NANOSLEEP.SYNCS 0x989680 ;  /* 0x009896800000895d */ /* 0x004fea0003900000 */
[----:B------:R-:W2:Y:S02]  /*7300*/  @!P0 SYNCS.PHASECHK.TRANS64 P0, [R2+URZ+0xe0], R0 ;  /* 0x0000e000020085a7 */ /* 0x000ea400080010ff */
[----:B--2---:R-:W-:Y:S05]  /*7310*/  @!P0 BRA `(.L_x_137) ;  /* 0xfffffffc00f08947 */ /* 0x004fea000383ffff */
[----:B------:R-:W-:Y:S05]  /*7320*/  BRA `(.L_x_138) ;  /* 0xffffffbc00b47947 */ /* 0x000fea000383ffff */
.L_x_59:
[----:B------:R-:W-:Y:S07]  /*7330*/  MOV R0, UR7 ;  /* 0x0000000700007c02 */ /* 0x000fee0008000f00 */
.L_x_139:
[----:B-1----:R1:W2:Y:S02]  /*7340*/  SYNCS.PHASECHK.TRANS64.TRYWAIT P0, [R0+URZ], R2 ;  /* 0x00000002000075a7 */ /* 0x0022a400080011ff */
[----:B--2---:R-:W-:Y:S05]  /*7350*/  @!P0 NANOSLEEP.SYNCS 0x989680 ;  /* 0x009896800000895d */ /* 0x004fea0003900000 */
[----:B------:R-:W2:Y:S02]  /*7360*/  @!P0 SYNCS.PHASECHK.TRANS64 P0, [R0+URZ], R2 ;  /* 0x00000002000085a7 */ /* 0x000ea400080010ff */
[----:B--2---:R-:W-:Y:S05]  /*7370*/  @!P0 BRA `(.L_x_139) ;  /* 0xfffffffc00f08947 */ /* 0x004fea000383ffff */
[----:B------:R-:W-:Y:S05]  /*7380*/  BRA `(.L_x_58) ;  /* 0xffffffbc00d07947 */ /* 0x000fea000383ffff */
.L_x_62:
[----:B------:R-:W-:-:S07]  /*7390*/  MOV R0, UR5 ;  /* 0x0000000500007c02 */ /* 0x000fce0008000f00 */
.L_x_140:
[----:B--2---:R2:W3:Y:S02]  /*73a0*/  SYNCS.PHASECHK.TRANS64.TRYWAIT P0, [R0+URZ], R2 ;  /* 0x00000002000075a7 */ /* 0x0044e400080011ff */
[----:B---3--:R-:W-:Y:S05]  /*73b0*/  @!P0 NANOSLEEP.SYNCS 0x989680 ;  /* 0x009896800000895d */ /* 0x008fea0003900000 */
[----:B------:R-:W3:Y:S02]  /*73c0*/  @!P0 SYNCS.PHASECHK.TRANS64 P0, [R0+URZ], R2 ;  /* 0x00000002000085a7 */ /* 0x000ee400080010ff */
[----:B---3--:R-:W-:Y:S05]  /*73d0*/  @!P0 BRA `(.L_x_140) ;  /* 0xfffffffc00f08947 */ /* 0x008fea000383ffff */
[----:B------:R-:W-:Y:S05]  /*73e0*/  BRA `(.L_x_141) ;  /* 0xffffffc000847947 */ /* 0x000fea000383ffff */
.L_x_63:
[----:B------:R-:W-:-:S07]  /*73f0*/  MOV R0, UR5 ;  /* 0x0000000500007c02 */ /* 0x000fce0008000f00 */
.L_x_142:
[----:B-1----:R1:W2:Y:S02]  /*7400*/  SYNCS.PHASECHK.TRANS64.TRYWAIT P0, [R0+URZ], R3 ;  /* 0x00000003000075a7 */ /* 0x0022a400080011ff */
[----:B--2---:R-:W-:Y:S05]  /*7410*/  @!P0 NANOSLEEP.SYNCS 0x989680 ;  /* 0x009896800000895d */ /* 0x004fea0003900000 */
[----:B------:R-:W2:Y:S02]  /*7420*/  @!P0 SYNCS.PHASECHK.TRANS64 P0, [R0+URZ], R3 ;  /* 0x00000003000085a7 */ /* 0x000ea400080010ff */
[----:B--2---:R-:W-:Y:S05]  /*7430*/  @!P0 BRA `(.L_x_142) ;  /* 0xfffffffc00f08947 */ /* 0x004fea000383ffff */
[----:B------:R-:W-:Y:S05]  /*7440*/  BRA `(.L_x_143) ;  /* 0xffffffc000907947 */ /* 0x000fea000383ffff */
.L_x_64:
[----:B------:R-:W-:-:S07]  /*7450*/  MOV R0, UR5 ;  /* 0x0000000500007c02 */ /* 0x000fce0008000f00 */
.L_x_144:
[----:B-1----:R1:W2:Y:S02]  /*7460*/  SYNCS.PHASECHK.TRANS64.TRYWAIT P0, [R0+URZ], R3 ;  /* 0x00000003000075a7 */ /* 0x0022a400080011ff */
[----:B--2---:R-:W-:Y:S05]  /*7470*/  @!P0 NANOSLEEP.SYNCS 0x989680 ;  /* 0x009896800000895d */ /* 0x004fea0003900000 */
[----:B------:R-:W2:Y:S02]  /*7480*/  @!P0 SYNCS.PHASECHK.TRANS64 P0, [R0+URZ], R3 ;  /* 0x00000003000085a7 */ /* 0x000ea400080010ff */
[----:B--2---:R-:W-:Y:S05]  /*7490*/  @!P0 BRA `(.L_x_144) ;  /* 0xfffffffc00f08947 */ /* 0x004fea000383ffff */
[----:B------:R-:W-:Y:S05]  /*74a0*/  BRA `(.L_x_145) ;  /* 0xffffffc0009c7947 */ /* 0x000fea000383ffff */
.L_x_65:
[----:B-1----:R-:W-:-:S07]  /*74b0*/  MOV R0, UR7 ;  /* 0x0000000700007c02 */ /* 0x002fce0008000f00 */
.L_x_146:
[----:B-1----:R1:W2:Y:S02]  /*74c0*/  SYNCS.PHASECHK.TRANS64.TRYWAIT P0, [R0+URZ], R2 ;  /* 0x00000002000075a7 */ /* 0x0022a400080011ff */
[----:B--2---:R-:W-:Y:S05]  /*74d0*/  @!P0 NANOSLEEP.SYNCS 0x989680 ;  /* 0x009896800000895d */ /* 0x004fea0003900000 */
[----:B------:R-:W2:Y:S02]  /*74e0*/  @!P0 SYNCS.PHASECHK.TRANS64 P0, [R0+URZ], R2 ;  /* 0x00000002000085a7 */ /* 0x000ea400080010ff */
[----:B--2---:R-:W-:Y:S05]  /*74f0*/  @!P0 BRA `(.L_x_146) ;  /* 0xfffffffc00f08947 */ /* 0x004fea000383ffff */
[----:B------:R-:W-:Y:S05]  /*7500*/  BRA `(.L_x_147) ;  /* 0xffffffc000a87947 */ /* 0x000fea000383ffff */
.L_x_70:
[----:B--2---:R2:W3:Y:S02]  /*7510*/  SYNCS.PHASECHK.TRANS64.TRYWAIT P0, [R0+URZ+0xa0], R2 ;  /* 0x0000a002000075a7 */ /* 0x0044e400080011ff */
[----:B---3--:R-:W-:Y:S05]  /*7520*/  @!P0 NANOSLEEP.SYNCS 0x989680 ;  /* 0x009896800000895d */ /* 0x008fea0003900000 */
[----:B------:R-:W3:Y:S02]  /*7530*/  @!P0 SYNCS.PHASECHK.TRANS64 P0, [R0+URZ+0xa0], R2 ;  /* 0x0000a002000085a7 */ /* 0x000ee400080010ff */
[----:B---3--:R-:W-:Y:S05]  /*7540*/  @!P0 BRA `(.L_x_70) ;  /* 0xfffffffc00f08947 */ /* 0x008fea000383ffff */
[----:B------:R-:W-:Y:S05]  /*7550*/  BRA `(.L_x_148) ;  /* 0xffffffc400a07947 */ /* 0x000fea000383ffff */
.L_x_73:
[----:B------:R-:W-:Y:S07]  /*7560*/  MOV R0, UR7 ;  /* 0x0000000700007c02 */ /* 0x000fee0008000f00 */
.L_x_149:
[----:B--2---:R2:W3:Y:S02]  /*7570*/  SYNCS.PHASECHK.TRANS64.TRYWAIT P0, [R0+URZ+0x98], R2 ;  /* 0x00009802000075a7 */ /* 0x0044e400080011ff */
[----:B---3--:R-:W-:Y:S05]  /*7580*/  @!P0 NANOSLEEP.SYNCS 0x989680 ;  /* 0x009896800000895d */ /* 0x008fea0003900000 */
[----:B------:R-:W3:Y:S02]  /*7590*/  @!P0 SYNCS.PHASECHK.TRANS64 P0, [R0+URZ+0x98], R2 ;  /* 0x00009802000085a7 */ /* 0x000ee400080010ff */
[----:B---3--:R-:W-:Y:S05]  /*75a0*/  @!P0 BRA `(.L_x_149) ;  /* 0xfffffffc00f08947 */ /* 0x008fea000383ffff */
[----:B------:R-:W-:Y:S05]  /*75b0*/  BRA `(.L_x_72) ;  /* 0xffffffc800807947 */ /* 0x000fea000383ffff */
.L_x_76:
[----:B------:R-:W-:Y:S07]  /*75c0*/  MOV R0, UR15 ;  /* 0x0000000f00007c02 */ /* 0x000fee0008000f00 */
.L_x_150:
[----:B-1----:R1:W2:Y:S02]  /*75d0*/  SYNCS.PHASECHK.TRANS64.TRYWAIT P0, [R0+URZ+0x78], R9 ;  /* 0x00007809000075a7 */ /* 0x0022a400080011ff */
[----:B--2---:R-:W-:Y:S05]  /*75e0*/  @!P0 NANOSLEEP.SYNCS 0x989680 ;  /* 0x009896800000895d */ /* 0x004fea0003900000 */
[----:B------:R-:W2:Y:S02]  /*75f0*/  @!P0 SYNCS.PHASECHK.TRANS64 P0, [R0+URZ+0x78], R9 ;  /* 0x00007809000085a7 */ /* 0x000ea400080010ff */
[----:B--2---:R-:W-:Y:S05]  /*7600*/  @!P0 BRA `(.L_x_150) ;  /* 0xfffffffc00f08947 */ /* 0x004fea000383ffff */
[----:B------:R-:W-:Y:S05]  /*7610*/  BRA `(.L_x_151) ;  /* 0xffffffc800f87947 */ /* 0x000fea000383ffff */
.L_x_77:
[----:B------:R-:W-:Y:S07]  /*7620*/  MOV R0, UR13 ;  /* 0x0000000d00007c02 */ /* 0x000fee0008000f00 */
.L_x_152:
[----:B-1----:R1:W2:Y:S02]  /*7630*/  SYNCS.PHASECHK.TRANS64.TRYWAIT P0, [R0+URZ+0x78], R20 ;  /* 0x00007814000075a7 */ /* 0x0022a400080011ff */
[----:B--2---:R-:W-:Y:S05]  /*7640*/  @!P0 NANOSLEEP.SYNCS 0x989680 ;  /* 0x009896800000895d */ /* 0x004fea0003900000 */
[----:B------:R-:W2:Y:S02]  /*7650*/  @!P0 SYNCS.PHASECHK.TRANS64 P0, [R0+URZ+0x78], R20 ;  /* 0x00007814000085a7 */ /* 0x000ea400080010ff */
[----:B--2---:R-:W-:Y:S05]  /*7660*/  @!P0 BRA `(.L_x_152) ;  /* 0xfffffffc00f08947 */ /* 0x004fea000383ffff */
[----:B------:R-:W-:Y:S05]  /*7670*/  BRA `(.L_x_153) ;  /* 0xffffffcc00987947 */ /* 0x000fea000383ffff */
.L_x_79:
[----:B------:R-:W-:-:S07]  /*7680*/  MOV R0, UR4 ;  /* 0x0000000400007c02 */ /* 0x000fce0008000f00 */
.L_x_154:
[----:B-1----:R1:W3:Y:S02]  /*7690*/  SYNCS.PHASECHK.TRANS64.TRYWAIT P0, [R0+URZ], R2 ;  /* 0x00000002000075a7 */ /* 0x0022e400080011ff */
[----:B---3--:R-:W-:Y:S05]  /*76a0*/  @!P0 NANOSLEEP.SYNCS 0x989680 ;  /* 0x009896800000895d */ /* 0x008fea0003900000 */
[----:B------:R-:W3:Y:S02]  /*76b0*/  @!P0 SYNCS.PHASECHK.TRANS64 P0, [R0+URZ], R2 ;  /* 0x00000002000085a7 */ /* 0x000ee400080010ff */
[----:B---3--:R-:W-:Y:S05]  /*76c0*/  @!P0 BRA `(.L_x_154) ;  /* 0xfffffffc00f08947 */ /* 0x008fea000383ffff */
[----:B------:R-:W-:Y:S05]  /*76d0*/  BRA `(.L_x_155) ;  /* 0xffffffd000247947 */ /* 0x000fea000383ffff */
.L_x_80:
[----:B------:R-:W-:-:S07]  /*76e0*/  MOV R0, UR4 ;  /* 0x0000000400007c02 */ /* 0x000fce0008000f00 */
.L_x_156:
[----:B-1----:R1:W3:Y:S02]  /*76f0*/  SYNCS.PHASECHK.TRANS64.TRYWAIT P0, [R0+URZ], R2 ;  /* 0x00000002000075a7 */ /* 0x0022e400080011ff */
[----:B---3--:R-:W-:Y:S05]  /*7700*/  @!P0 NANOSLEEP.SYNCS 0x989680 ;  /* 0x009896800000895d */ /* 0x008fea0003900000 */
[----:B------:R-:W3:Y:S02]  /*7710*/  @!P0 SYNCS.PHASECHK.TRANS64 P0, [R0+URZ], R2 ;  /* 0x00000002000085a7 */ /* 0x000ee400080010ff */
[----:B---3--:R-:W-:Y:S05]  /*7720*/  @!P0 BRA `(.L_x_156) ;  /* 0xfffffffc00f08947 */ /* 0x008fea000383ffff */
[----:B------:R-:W-:Y:S05]  /*7730*/  BRA `(.L_x_157) ;  /* 0xffffffd000307947 */ /* 0x000fea000383ffff */
.L_x_82:
[----:B--2---:R2:W4:Y:S02]  /*7740*/  SYNCS.PHASECHK.TRANS64.TRYWAIT P0, [R0+URZ+0xa0], R2 ;  /* 0x0000a002000075a7 */ /* 0x00452400080011ff */
[----:B----4-:R-:W-:Y:S05]  /*7750*/  @!P0 NANOSLEEP.SYNCS 0x989680 ;  /* 0x009896800000895d */ /* 0x010fea0003900000 */
[----:B------:R-:W4:Y:S02]  /*7760*/  @!P0 SYNCS.PHASECHK.TRANS64 P0, [R0+URZ+0xa0], R2 ;  /* 0x0000a002000085a7 */ /* 0x000f2400080010ff */
[----:B----4-:R-:W-:Y:S05]  /*7770*/  @!P0 BRA `(.L_x_82) ;  /* 0xfffffffc00f08947 */ /* 0x010fea000383ffff */
[----:B------:R-:W-:Y:S05]  /*7780*/  BRA `(.L_x_158) ;  /* 0xffffffd400207947 */ /* 0x000fea000383ffff */
.L_x_92:
[----:B-1----:R1:W3:Y:S02]  /*7790*/  SYNCS.PHASECHK.TRANS64.TRYWAIT P1, [R2+URZ+0x60], R4 ;  /* 0x00006004020075a7 */ /* 0x0022e400080211ff */
[----:B---3--:R-:W-:Y:S05]  /*77a0*/  @!P1 NANOSLEEP.SYNCS 0x989680 ;  /* 0x009896800000995d */ /* 0x008fea0003900000 */
[----:B------:R-:W3:Y:S02]  /*77b0*/  @!P1 SYNCS.PHASECHK.TRANS64 P1, [R2+URZ+0x60], R4 ;  /* 0x00006004020095a7 */ /* 0x000ee400080210ff */
[----:B---3--:R-:W-:Y:S05]  /*77c0*/  @!P1 BRA `(.L_x_92) ;  /* 0xfffffffc00f09947 */ /* 0x008fea000383ffff */
[----:B------:R-:W-:Y:S05]  /*77d0*/  BRA `(.L_x_91) ;  /* 0xffffffe000207947 */ /* 0x000fea000383ffff */
.L_x_94:
[----:B-1----:R1:W2:Y:S02]  /*77e0*/  SYNCS.PHASECHK.TRANS64.TRYWAIT P0, [R44+URZ+0xc0], R3 ;  /* 0x0000c0032c0075a7 */ /* 0x0022a400080011ff */
[----:B--2---:R-:W-:Y:S05]  /*77f0*/  @!P0 NANOSLEEP.SYNCS 0x989680 ;  /* 0x009896800000895d */ /* 0x004fea0003900000 */
[----:B------:R-:W2:Y:S02]  /*7800*/  @!P0 SYNCS.PHASECHK.TRANS64 P0, [R44+URZ+0xc0], R3 ;  /* 0x0000c0032c0085a7 */ /* 0x000ea400080010ff */
[----:B--2---:R-:W-:Y:S05]  /*7810*/  @!P0 BRA `(.L_x_94) ;  /* 0xfffffffc00f08947 */ /* 0x004fea000383ffff */
[----:B------:R-:W-:Y:S05]  /*7820*/  BRA `(.L_x_93) ;  /* 0xffffffe000707947 */ /* 0x000fea000383ffff */
.L_x_105:
[----:B-1----:R1:W2:Y:S02]  /*7830*/  SYNCS.PHASECHK.TRANS64.TRYWAIT P0, [R2+URZ+0x60], R45 ;  /* 0x0000602d020075a7 */ /* 0x0022a400080011ff */
[----:B--2---:R-:W-:Y:S05]  /*7840*/  @!P0 NANOSLEEP.SYNCS 0x989680 ;  /* 0x009896800000895d */ /* 0x004fea0003900000 */
[----:B------:R-:W2:Y:S02]  /*7850*/  @!P0 SYNCS.PHASECHK.TRANS64 P0, [R2+URZ+0x60], R45 ;  /* 0x0000602d020085a7 */ /* 0x000ea400080010ff */
[----:B--2---:R-:W-:Y:S05]  /*7860*/  @!P0 BRA `(.L_x_105) ;  /* 0xfffffffc00f08947 */ /* 0x004fea000383ffff */
[----:B------:R-:W-:Y:S05]  /*7870*/  BRA `(.L_x_104) ;  /* 0xffffffe800807947 */ /* 0x000fea000383ffff */
        .weak           $__internal_0_$__cuda_sm10x_tcgen05_guardrail_trap_col_being_dealloced_not_returned_by_alloc
        .type           $__internal_0_$__cuda_sm10x_tcgen05_guardrail_trap_col_being_dealloced_not_returned_by_alloc,@function
        .size           $__internal_0_$__cuda_sm10x_tcgen05_guardrail_trap_col_being_dealloced_not_returned_by_alloc,($__internal_1_$__cuda_sm10x_tcgen05_guardrail_trap_phase_invalid_during_alloc - $__internal_0_$__cuda_sm10x_tcgen05_guardrail_trap_col_being_dealloced_not_returned_by_alloc)
$__internal_0_$__cuda_sm10x_tcgen05_guardrail_trap_col_being_dealloced_not_returned_by_alloc:
[----:B------:R-:W-:Y:S05]  /*7880*/  BPT.TRAP 0x1 ;  /* 0x000000040000795c */ /* 0x000fea0000300000 */
[----:B------:R-:W-:-:S04]  /*7890*/  HFMA2 R3, -RZ, RZ, 0, 0 ;  /* 0x00000000ff037431 */ /* 0x000fc800000001ff */
[----:B------:R-:W-:Y:S05]  /*78a0*/  RET.REL.NODEC R2 `(_ZN7cutlass13device_kernelINS_4gemm6kernel13GemmUniversalIN4cute5tupleIJiiiiEEENS1_10collective13CollectiveMmaINS1_35MainloopSm100TmaUmmaWarpSpecializedILi6ELi2ELi4ENS5_IJNS4_1CILi1EEESB_SB_EEEEENS5_IJNSA_ILi64EEESE_NSA_ILi32EEEEEENS_10bfloat16_tENS5_IJlSB_lEEESH_SI_NS4_8TiledMMAINS4_8MMA_AtomIJNS4_20SM100_MMA_F16BF16_SSISH_SH_fLi64ELi64ELNS4_4UMMA5MajorE0ELSN_0ELNSM_7ScaleInE0ELSO_0EEEEEENS4_6LayoutISC_NS5_IJNSA_ILi0EEESS_SS_EEEEENS5_IJNS4_10UnderscoreESV_SV_EEEEENS4_13SM90_TMA_LOADENS4_14ComposedLayoutINS4_7SwizzleILi2ELi4ELi3EEENS4_18smem_ptr_flag_bitsILi16EEENSR_INS5_IJNSA_ILi8EEESF_EEENS5_IJSF_SB_EEEEEEEvNS4_8identityESY_S18_vS19_EENS_8epilogue10collective18CollectiveEpilogueINS1B_23Sm100TmaWarpSpecializedILi3ELi2ELi16ELb1ELb0EEEJSG_NS5_IJNSR_ISE_SB_EENSR_ISF_SB_EEEEESH_SI_SH_SI_NS1B_6fusion15FusionCallbacksIS1F_NS1J_17LinearCombinationISH_fSH_fLNS_15FloatRoundStyleE2EEESG_S1I_JEEENS4_5SM1004TMEM4LOAD26SM100_TMEM_LOAD_16dp256b4xESY_S18_NS4_17SM75_U32x4_LDSM_NENS4_14SM90_TMA_STOREES18_NS4_17SM90_U32x4_STSM_NENS4_39AutoVectorizingCopyWithAssumedAlignmentILi128EEEEEEvvEEEEvNT_6ParamsE) ;  /* 0xffffff8402d47950 */ /* 0x000fea0003c3ffff */
        .weak           $__internal_1_$__cuda_sm10x_tcgen05_guardrail_trap_phase_invalid_during_alloc
        .type           $__internal_1_$__cuda_sm10x_tcgen05_guardrail_trap_phase_invalid_during_alloc,@function
        .size           $__internal_1_$__cuda_sm10x_tcgen05_guardrail_trap_phase_invalid_during_alloc,($__internal_2_$__cuda_sm10x_tcgen05_guardrail_trap_unallocated_columns_being_dealloced - $__internal_1_$__cuda_sm10x_tcgen05_guardrail_trap_phase_invalid_during_alloc)
$__internal_1_$__cuda_sm10x_tcgen05_guardrail_trap_phase_invalid_during_alloc:
[----:B------:R-:W-:Y:S05]  /*78b0*/  BPT.TRAP 0x1 ;  /* 0x000000040000795c */ /* 0x000fea0000300000 */
[----:B------:R-:W-:-:S04]  /*78c0*/  MOV R3, 0x0 ;  /* 0x0000000000037802 */ /* 0x000fc80000000f00 */
[----:B------:R-:W-:Y:S05]  /*78d0*/  RET.REL.NODEC R2 `(_ZN7cutlass13device_kernelINS_4gemm6kernel13GemmUniversalIN4cute5tupleIJiiiiEEENS1_10collective13CollectiveMmaINS1_35MainloopSm100TmaUmmaWarpSpecializedILi6ELi2ELi4ENS5_IJNS4_1CILi1EEESB_SB_EEEEENS5_IJNSA_ILi64EEESE_NSA_ILi32EEEEEENS_10bfloat16_tENS5_IJlSB_lEEESH_SI_NS4_8TiledMMAINS4_8MMA_AtomIJNS4_20SM100_MMA_F16BF16_SSISH_SH_fLi64ELi64ELNS4_4UMMA5MajorE0ELSN_0ELNSM_7ScaleInE0ELSO_0EEEEEENS4_6LayoutISC_NS5_IJNSA_ILi0EEESS_SS_EEEEENS5_IJNS4_10UnderscoreESV_SV_EEEEENS4_13SM90_TMA_LOADENS4_14ComposedLayoutINS4_7SwizzleILi2ELi4ELi3EEENS4_18smem_ptr_flag_bitsILi16EEENSR_INS5_IJNSA_ILi8EEESF_EEENS5_IJSF_SB_EEEEEEEvNS4_8identityESY_S18_vS19_EENS_8epilogue10collective18CollectiveEpilogueINS1B_23Sm100TmaWarpSpecializedILi3ELi2ELi16ELb1ELb0EEEJSG_NS5_IJNSR_ISE_SB_EENSR_ISF_SB_EEEEESH_SI_SH_SI_NS1B_6fusion15FusionCallbacksIS1F_NS1J_17LinearCombinationISH_fSH_fLNS_15FloatRoundStyleE2EEESG_S1I_JEEENS4_5SM1004TMEM4LOAD26SM100_TMEM_LOAD_16dp256b4xESY_S18_NS4_17SM75_U32x4_LDSM_NENS4_14SM90_TMA_STOREES18_NS4_17SM90_U32x4_STSM_NENS4_39AutoVectorizingCopyWithAssumedAlignmentILi128EEEEEEvvEEEEvNT_6ParamsE) ;  /* 0xffffff8402c87950 */ /* 0x000fea0003c3ffff */
        .weak           $__internal_2_$__cuda_sm10x_tcgen05_guardrail_trap_unallocated_columns_being_dealloced
        .type           $__internal_2_$__cuda_sm10x_tcgen05_guardrail_trap_unallocated_columns_being_dealloced,@function
        .size           $__internal_2_$__cuda_sm10x_tcgen05_guardrail_trap_unallocated_columns_being_dealloced,(.L_x_160 - $__internal_2_$__cuda_sm10x_tcgen05_guardrail_trap_unallocated_columns_being_dealloced)
$__internal_2_$__cuda_sm10x_tcgen05_guardrail_trap_unallocated_columns_being_dealloced:
[----:B------:R-:W-:Y:S05]  /*78e0*/  BPT.TRAP 0x1 ;  /* 0x000000040000795c */ /* 0x000fea0000300000 */
[----:B------:R-:W-:-:S04]  /*78f0*/  HFMA2 R3, -RZ, RZ, 0, 0 ;  /* 0x00000000ff037431 */ /* 0x000fc800000001ff */
[----:B------:R-:W-:Y:S05]  /*7900*/  RET.REL.NODEC R2 `(_ZN7cutlass13device_kernelINS_4gemm6kernel13GemmUniversalIN4cute5tupleIJiiiiEEENS1_10collective13CollectiveMmaINS1_35MainloopSm100TmaUmmaWarpSpecializedILi6ELi2ELi4ENS5_IJNS4_1CILi1EEESB_SB_EEEEENS5_IJNSA_ILi64EEESE_NSA_ILi32EEEEEENS_10bfloat16_tENS5_IJlSB_lEEESH_SI_NS4_8TiledMMAINS4_8MMA_AtomIJNS4_20SM100_MMA_F16BF16_SSISH_SH_fLi64ELi64ELNS4_4UMMA5MajorE0ELSN_0ELNSM_7ScaleInE0ELSO_0EEEEEENS4_6LayoutISC_NS5_IJNSA_ILi0EEESS_SS_EEEEENS5_IJNS4_10UnderscoreESV_SV_EEEEENS4_13SM90_TMA_LOADENS4_14ComposedLayoutINS4_7SwizzleILi2ELi4ELi3EEENS4_18smem_ptr_flag_bitsILi16EEENSR_INS5_IJNSA_ILi8EEESF_EEENS5_IJSF_SB_EEEEEEEvNS4_8identityESY_S18_vS19_EENS_8epilogue10collective18CollectiveEpilogueINS1B_23Sm100TmaWarpSpecializedILi3ELi2ELi16ELb1ELb0EEEJSG_NS5_IJNSR_ISE_SB_EENSR_ISF_SB_EEEEESH_SI_SH_SI_NS1B_6fusion15FusionCallbacksIS1F_NS1J_17LinearCombinationISH_fSH_fLNS_15FloatRoundStyleE2EEESG_S1I_JEEENS4_5SM1004TMEM4LOAD26SM100_TMEM_LOAD_16dp256b4xESY_S18_NS4_17SM75_U32x4_LDSM_NENS4_14SM90_TMA_STOREES18_NS4_17SM90_U32x4_STSM_NENS4_39AutoVectorizingCopyWithAssumedAlignmentILi128EEEEEEvvEEEEvNT_6ParamsE) ;  /* 0xffffff8402bc7950 */ /* 0x000fea0003c3ffff */
.L_x_159:
[----:B------:R-:W-:-:S00]  /*7910*/  BRA `(.L_x_159) ;  /* 0xfffffffc00fc7947 */ /* 0x000fc0000383ffff */
[----:B------:R-:W-:-:S00]  /*7920*/  NOP ;  /* 0x0000000000007918 */ /* 0x000fc00000000000 */
        /* <DEDUP_REMOVED lines=13> */
.L_x_160:


//--------------------- .nv.global.init           --------------------------
	.section	.nv.global.init,"aw",@progbits
.nv.global.init:
	.type		$str$27,@object
	.size		$str$27,($str$28 - $str$27)
$str$27:
        /*0000*/ 	.byte	0x28, 0x61, 0x64, 0x64, 0x72, 0x65, 0x73, 0x73, 0x20, 0x26, 0x20, 0x6d, 0x61, 0x73, 0x6b, 0x29
        /*0010*/ 	.byte	0x20, 0x3d, 0x3d, 0x20, 0x30, 0x00
	.type		$str$28,@object
	.size		$str$28,($str$26 - $str$28)
$str$28:
        /*0016*/ 	.byte	0x2f, 0x74, 0x6d, 0x70, 0x2f, 0x63, 0x75, 0x74, 0x6c, 0x61, 0x73, 0x73, 0x5f, 0x73, 0x77, 0x65
        /*0026*/ 	.byte	0x65, 0x70, 0x5f, 0x73, 0x72, 0x63, 0x2f, 0x69, 0x6e, 0x63, 0x6c, 0x75, 0x64, 0x65, 0x2f, 0x63
        /*0036*/ 	.byte	0x75, 0x74, 0x65, 0x2f, 0x70, 0x6f, 0x69, 0x6e, 0x74, 0x65, 0x72, 0x5f, 0x66, 0x6c, 0x61, 0x67
        /*0046*/ 	.byte	0x67, 0x65, 0x64, 0x2e, 0x68, 0x70, 0x70, 0x00
	.type		$str$26,@object
	.size		$str$26,($str$25 - $str$26)
$str$26:
        /*004e*/ 	.byte	0x2f, 0x74, 0x6d, 0x70, 0x2f, 0x63, 0x75, 0x74, 0x6c, 0x61, 0x73, 0x73, 0x5f, 0x73, 0x77, 0x65
        /*005e*/ 	.byte	0x65, 0x70, 0x5f, 0x73, 0x72, 0x63, 0x2f, 0x69, 0x6e, 0x63, 0x6c, 0x75, 0x64, 0x65, 0x2f, 0x63
        /*006e*/ 	.byte	0x75, 0x74, 0x65, 0x2f, 0x61, 0x74, 0x6f, 0x6d, 0x2f, 0x63, 0x6f, 0x70, 0x79, 0x5f, 0x74, 0x72
        /*007e*/ 	.byte	0x61, 0x69, 0x74, 0x73, 0x5f, 0x73, 0x6d, 0x31, 0x30, 0x30, 0x2e, 0x68, 0x70, 0x70, 0x00
	.type		$str$25,@object
	.size		$str$25,(__unnamed_1 - $str$25)
$str$25:
        /*008d*/ 	.byte	0x28, 0x28, 0x75, 0x69, 0x6e, 0x74, 0x33, 0x32, 0x5f, 0x74, 0x28, 0x74, 0x68, 0x72, 0x65, 0x61
        /*009d*/ 	.byte	0x64, 0x49, 0x64, 0x78, 0x2e, 0x78, 0x29, 0x20, 0x2f, 0x20, 0x33, 0x32, 0x29, 0x20, 0x25, 0x20
        /*00ad*/ 	.byte	0x34, 0x29, 0x20, 0x3d, 0x3d, 0x20, 0x28, 0x28, 0x28, 0x74, 0x6d, 0x65, 0x6d, 0x5f, 0x61, 0x64
        /*00bd*/ 	.byte	0x64, 0x72, 0x20, 0x3e, 0x3e, 0x20, 0x31, 0x36, 0x29, 0x20, 0x2f, 0x20, 0x33, 0x32, 0x29, 0x20
        /*00cd*/ 	.byte	0x25, 0x20, 0x34, 0x29, 0x00
	.type		__unnamed_1,@object
	.size		__unnamed_1,(__unnamed_2 - __unnamed_1)
__unnamed_1:
        /*00d2*/ 	.byte	0x61, 0x75, 0x74, 0x6f, 0x20, 0x63, 0x75, 0x74, 0x65, 0x3a, 0x3a, 0x61, 0x73, 0x5f, 0x70, 0x6f
        /* <DEDUP_REMOVED lines=24> */
        /*0262*/ 	.byte	0x30, 0x34, 0x38, 0x3e, 0x3e, 0x3e, 0x3e, 0x5d, 0x00
	.type		__unnamed_2,@object
	.size		__unnamed_2,(.L_2 - __unnamed_2)
__unnamed_2:
        /* <DEDUP_REMOVED lines=45> */
        /*053b*/ 	.byte	0x3e, 0x3e, 0x3e, 0x5d, 0x00
.L_2:


//--------------------- .nv.shared._ZN7cutlass13device_kernelINS_4gemm6kernel13GemmUniversalIN4cute5tupleIJiiiiEEENS1_10collective13CollectiveMmaINS1_35MainloopSm100TmaUmmaWarpSpecializedILi6ELi2ELi4ENS5_IJNS4_1CILi1EEESB_SB_EEEEENS5_IJNSA_ILi64EEESE_NSA_ILi32EEEEEENS_10bfloat16_tENS5_IJlSB_lEEESH_SI_NS4_8TiledMMAINS4_8MMA_AtomIJNS4_20SM100_MMA_F16BF16_SSISH_SH_fLi64ELi64ELNS4_4UMMA5MajorE0ELSN_0ELNSM_7ScaleInE0ELSO_0EEEEEENS4_6LayoutISC_NS5_IJNSA_ILi0EEESS_SS_EEEEENS5_IJNS4_10UnderscoreESV_SV_EEEEENS4_13SM90_TMA_LOADENS4_14ComposedLayoutINS4_7SwizzleILi2ELi4ELi3EEENS4_18smem_ptr_flag_bitsILi16EEENSR_INS5_IJNSA_ILi8EEESF_EEENS5_IJSF_SB_EEEEEEEvNS4_8identityESY_S18_vS19_EENS_8epilogue10collective18CollectiveEpilogueINS1B_23Sm100TmaWarpSpecializedILi3ELi2ELi16ELb1ELb0EEEJSG_NS5_IJNSR_ISE_SB_EENSR_ISF_SB_EEEEESH_SI_SH_SI_NS1B_6fusion15FusionCallbacksIS1F_NS1J_17LinearCombinationISH_fSH_fLNS_15FloatRoundStyleE2EEESG_S1I_JEEENS4_5SM1004TMEM4LOAD26SM100_TMEM_LOAD_16dp256b4xESY_S18_NS4_17SM75_U32x4_LDSM_NENS4_14SM90_TMA_STOREES18_NS4_17SM90_U32x4_STSM_NENS4_39AutoVectorizingCopyWithAssumedAlignmentILi128EEEEEEvvEEEEvNT_6ParamsE --------------------------
	.section	.nv.shared._ZN7cutlass13device_kernelINS_4gemm6kernel13GemmUniversalIN4cute5tupleIJiiiiEEENS1_10collective13CollectiveMmaINS1_35MainloopSm100TmaUmmaWarpSpecializedILi6ELi2ELi4ENS5_IJNS4_1CILi1EEESB_SB_EEEEENS5_IJNSA_ILi64EEESE_NSA_ILi32EEEEEENS_10bfloat16_tENS5_IJlSB_lEEESH_SI_NS4_8TiledMMAINS4_8MMA_AtomIJNS4_20SM100_MMA_F16BF16_SSISH_SH_fLi64ELi64ELNS4_4UMMA5MajorE0ELSN_0ELNSM_7ScaleInE0ELSO_0EEEEEENS4_6LayoutISC_NS5_IJNSA_ILi0EEESS_SS_EEEEENS5_IJNS4_10UnderscoreESV_SV_EEEEENS4_13SM90_TMA_LOADENS4_14ComposedLayoutINS4_7SwizzleILi2ELi4ELi3EEENS4_18smem_ptr_flag_bitsILi16EEENSR_INS5_IJNSA_ILi8EEESF_EEENS5_IJSF_SB_EEEEEEEvNS4_8identityESY_S18_vS19_EENS_8epilogue10collective18CollectiveEpilogueINS1B_23Sm100TmaWarpSpecializedILi3ELi2ELi16ELb1ELb0EEEJSG_NS5_IJNSR_ISE_SB_EENSR_ISF_SB_EEEEESH_SI_SH_SI_NS1B_6fusion15FusionCallbacksIS1F_NS1J_17LinearCombinationISH_fSH_fLNS_15FloatRoundStyleE2EEESG_S1I_JEEENS4_5SM1004TMEM4LOAD26SM100_TMEM_LOAD_16dp256b4xESY_S18_NS4_17SM75_U32x4_LDSM_NENS4_14SM90_TMA_STOREES18_NS4_17SM90_U32x4_STSM_NENS4_39AutoVectorizingCopyWithAssumedAlignmentILi128EEEEEEvvEEEEvNT_6ParamsE,"aw",@nobits
	.sectionflags	@""
	.align	16
	.zero		1024


//--------------------- .nv.shared.reserved.0     --------------------------
	.section	.nv.shared.reserved.0,"aw",@nobits
	.weak		__nv_reservedSMEM_offset_0_alias
	.size		__nv_reservedSMEM_offset_0_alias, 0, 64
	.other		__nv_reservedSMEM_offset_0_alias,@"STO_CUDA_RESERVED_SHARED STV_DEFAULT"
__nv_reservedSMEM_offset_0_alias:
	.zero		0
.nv.shared.reserved.0:
	.zero		64
	.weak		__nv_reservedSMEM_tcgen05_partition
	.type		__nv_reservedSMEM_tcgen05_partition,@object
	.size		__nv_reservedSMEM_tcgen05_partition,(.L_0 - __nv_reservedSMEM_tcgen05_partition)
__nv_reservedSMEM_tcgen05_partition:
	.zero		32
.L_0:


//--------------------- .nv.global                --------------------------
	.section	.nv.global,"aw",@nobits
.nv.global:
	.type		_ZN40_INTERNAL_58eaac2c_4_k_cu_f86d2f26_342304cute1_E,@object
	.size		_ZN40_INTERNAL_58eaac2c_4_k_cu_f86d2f26_342304cute1_E,(_ZN40_INTERNAL_58eaac2c_4_k_cu_f86d2f26_342304cuda3std3__45__cpo6cbeginE - _ZN40_INTERNAL_58eaac2c_4_k_cu_f86d2f26_342304cute1_E)
_ZN40_INTERNAL_58eaac2c_4_k_cu_f86d2f26_342304cute1_E:
	.zero		1
	.type		_ZN40_INTERNAL_58eaac2c_4_k_cu_f86d2f26_342304cuda3std3__45__cpo6cbeginE,@object
	.size		_ZN40_INTERNAL_58eaac2c_4_k_cu_f86d2f26_342304cuda3std3__45__cpo6cbeginE,(_ZN40_INTERNAL_58eaac2c_4_k_cu_f86d2f26_342304cuda3std3__48in_placeE - _ZN40_INTERNAL_58eaac2c_4_k_cu_f86d2f26_342304cuda3std3__45__cpo6cbeginE)
_ZN40_INTERNAL_58eaac2c_4_k_cu_f86d2f26_342304cuda3std3__45__cpo6cbeginE:
	.zero		1
	.type		_ZN40_INTERNAL_58eaac2c_4_k_cu_f86d2f26_342304cuda3std3__48in_placeE,@object
	.size		_ZN40_INTERNAL_58eaac2c_4_k_cu_f86d2f26_342304cuda3std3__48in_placeE,(_ZN40_INTERNAL_58eaac2c_4_k_cu_f86d2f26_342304cuda3std6ranges3__45__cpo9iter_moveE - _ZN40_INTERNAL_58eaac2c_4_k_cu_f86d2f26_342304cuda3std3__48in_placeE)
_ZN40_INTERNAL_58eaac2c_4_k_cu_f86d2f26_342304cuda3std3__48in_placeE:
	.zero		1
	.type		_ZN40_INTERNAL_58eaac2c_4_k_cu_f86d2f26_342304cuda3std6ranges3__45__cpo9iter_moveE,@object
	.size		_ZN40_INTERNAL_58eaac2c_4_k_cu_f86d2f26_342304cuda3std6ranges3__45__cpo9iter_moveE,(_ZN40_INTERNAL_58eaac2c_4_k_cu_f86d2f26_342304cuda3std3__45__cpo5beginE - _ZN40_INTERNAL_58eaac2c_4_k_cu_f86d2f26_342304cuda3std6ranges3__45__cpo9iter_moveE)
_ZN40_INTERNAL_58eaac2c_4_k_cu_f86d2f26_342304cuda3std6ranges3__45__cpo9iter_moveE:
	.zero		1
	.type		_ZN40_INTERNAL_58eaac2c_4_k_cu_f86d2f26_342304cuda3std3__45__cpo5beginE,@object
	.size		_ZN40_INTERNAL_58eaac2c_4_k_cu_f86d2f26_342304cuda3std3__45__cpo5beginE,(_ZN40_INTERNAL_58eaac2c_4_k_cu_f86d2f26_342304cuda3std3__442_GLOBAL__N__58eaac2c_4_k_cu_f86d2f26_342306ignoreE - _ZN40_INTERNAL_58eaac2c_4_k_cu_f86d2f26_342304cuda3std3__45__cpo5beginE)
_ZN40_INTERNAL_58eaac2c_4_k_cu_f86d2f26_342304cuda3std3__45__cpo5beginE:
	.zero		1
	.type		_ZN40_INTERNAL_58eaac2c_4_k_cu_f86d2f26_342304cuda3std3__442_GLOBAL__N__58eaac2c_4_k_cu_f86d2f26_342306ignoreE,@object
	.size		_ZN40_INTERNAL_58eaac2c_4_k_cu_f86d2f26_342304cuda3std3__442_GLOBAL__N__58eaac2c_4_k_cu_f86d2f26_342306ignoreE,(_ZN40_INTERNAL_58eaac2c_4_k_cu_f86d2f26_342304cute7productE - _ZN40_INTERNAL_58eaac2c_4_k_cu_f86d2f26_342304cuda3std3__442_GLOBAL__N__58eaac2c_4_k_cu_f86d2f26_342306ignoreE)
_ZN40_INTERNAL_58eaac2c_4_k_cu_f86d2f26_342304cuda3std3__442_GLOBAL__N__58eaac2c_4_k_cu_f86d2f26_342306ignoreE:
	.zero		1
	.type		_ZN40_INTERNAL_58eaac2c_4_k_cu_f86d2f26_342304cute7productE,@object
	.size		_ZN40_INTERNAL_58eaac2c_4_k_cu_f86d2f26_342304cute7productE,(_ZN40_INTERNAL_58eaac2c_4_k_cu_f86d2f26_342304cuda3std3__45__cpo3endE - _ZN40_INTERNAL_58eaac2c_4_k_cu_f86d2f26_342304cute7productE)
_ZN40_INTERNAL_58eaac2c_4_k_cu_f86d2f26_342304cute7productE:
	.zero		1
	.type		_ZN40_INTERNAL_58eaac2c_4_k_cu_f86d2f26_342304cuda3std3__45__cpo3endE,@object
	.size		_ZN40_INTERNAL_58eaac2c_4_k_cu_f86d2f26_342304cuda3std3__45__cpo3endE,(_ZN40_INTERNAL_58eaac2c_4_k_cu_f86d2f26_342304cuda3std3__419piecewise_constructE - _ZN40_INTERNAL_58eaac2c_4_k_cu_f86d2f26_342304cuda3std3__45__cpo3endE)
_ZN40_INTERNAL_58eaac2c_4_k_cu_f86d2f26_342304cuda3std3__45__cpo3endE:
	.zero		1
	.type		_ZN40_INTERNAL_58eaac2c_4_k_cu_f86d2f26_342304cuda3std3__419piecewise_constructE,@object
	.size		_ZN40_INTERNAL_58eaac2c_4_k_cu_f86d2f26_342304cuda3std3__419piecewise_constructE,(_ZN40_INTERNAL_58eaac2c_4_k_cu_f86d2f26_342304cuda3std3__45__cpo4cendE - _ZN40_INTERNAL_58eaac2c_4_k_cu_f86d2f26_342304cuda3std3__419piecewise_constructE)
_ZN40_INTERNAL_58eaac2c_4_k_cu_f86d2f26_342304cuda3std3__419piecewise_constructE:
	.zero		1
	.type		_ZN40_INTERNAL_58eaac2c_4_k_cu_f86d2f26_342304cuda3std3__45__cpo4cendE,@object
	.size		_ZN40_INTERNAL_58eaac2c_4_k_cu_f86d2f26_342304cuda3std3__45__cpo4cendE,(_ZN40_INTERNAL_58eaac2c_4_k_cu_f86d2f26_342304cuda3std6ranges3__45__cpo4swapE - _ZN40_INTERNAL_58eaac2c_4_k_cu_f86d2f26_342304cuda3std3__45__cpo4cendE)
_ZN40_INTERNAL_58eaac2c_4_k_cu_f86d2f26_342304cuda3std3__45__cpo4cendE:
	.zero		1
	.type		_ZN40_INTERNAL_58eaac2c_4_k_cu_f86d2f26_342304cuda3std6ranges3__45__cpo4swapE,@object
	.size		_ZN40_INTERNAL_58eaac2c_4_k_cu_f86d2f26_342304cuda3std6ranges3__45__cpo4swapE,(.L_10 - _ZN40_INTERNAL_58eaac2c_4_k_cu_f86d2f26_342304cuda3std6ranges3__45__cpo4swapE)
_ZN40_INTERNAL_58eaac2c_4_k_cu_f86d2f26_342304cuda3std6ranges3__45__cpo4swapE:
	.zero		1
.L_10:


//--------------------- .nv.constant0._ZN7cutlass13device_kernelINS_4gemm6kernel13GemmUniversalIN4cute5tupleIJiiiiEEENS1_10collective13CollectiveMmaINS1_35MainloopSm100TmaUmmaWarpSpecializedILi6ELi2ELi4ENS5_IJNS4_1CILi1EEESB_SB_EEEEENS5_IJNSA_ILi64EEESE_NSA_ILi32EEEEEENS_10bfloat16_tENS5_IJlSB_lEEESH_SI_NS4_8TiledMMAINS4_8MMA_AtomIJNS4_20SM100_MMA_F16BF16_SSISH_SH_fLi64ELi64ELNS4_4UMMA5MajorE0ELSN_0ELNSM_7ScaleInE0ELSO_0EEEEEENS4_6LayoutISC_NS5_IJNSA_ILi0EEESS_SS_EEEEENS5_IJNS4_10UnderscoreESV_SV_EEEEENS4_13SM90_TMA_LOADENS4_14ComposedLayoutINS4_7SwizzleILi2ELi4ELi3EEENS4_18smem_ptr_flag_bitsILi16EEENSR_INS5_IJNSA_ILi8EEESF_EEENS5_IJSF_SB_EEEEEEEvNS4_8identityESY_S18_vS19_EENS_8epilogue10collective18CollectiveEpilogueINS1B_23Sm100TmaWarpSpecializedILi3ELi2ELi16ELb1ELb0EEEJSG_NS5_IJNSR_ISE_SB_EENSR_ISF_SB_EEEEESH_SI_SH_SI_NS1B_6fusion15FusionCallbacksIS1F_NS1J_17LinearCombinationISH_fSH_fLNS_15FloatRoundStyleE2EEESG_S1I_JEEENS4_5SM1004TMEM4LOAD26SM100_TMEM_LOAD_16dp256b4xESY_S18_NS4_17SM75_U32x4_LDSM_NENS4_14SM90_TMA_STOREES18_NS4_17SM90_U32x4_STSM_NENS4_39AutoVectorizingCopyWithAssumedAlignmentILi128EEEEEEvvEEEEvNT_6ParamsE --------------------------
	.section	.nv.constant0._ZN7cutlass13device_kernelINS_4gemm6kernel13GemmUniversalIN4cute5tupleIJiiiiEEENS1_10collective13CollectiveMmaINS1_35MainloopSm100TmaUmmaWarpSpecializedILi6ELi2ELi4ENS5_IJNS4_1CILi1EEESB_SB_EEEEENS5_IJNSA_ILi64EEESE_NSA_ILi32EEEEEENS_10bfloat16_tENS5_IJlSB_lEEESH_SI_NS4_8TiledMMAINS4_8MMA_AtomIJNS4_20SM100_MMA_F16BF16_SSISH_SH_fLi64ELi64ELNS4_4UMMA5MajorE0ELSN_0ELNSM_7ScaleInE0ELSO_0EEEEEENS4_6LayoutISC_NS5_IJNSA_ILi0EEESS_SS_EEEEENS5_IJNS4_10UnderscoreESV_SV_EEEEENS4_13SM90_TMA_LOADENS4_14ComposedLayoutINS4_7SwizzleILi2ELi4ELi3EEENS4_18smem_ptr_flag_bitsILi16EEENSR_INS5_IJNSA_ILi8EEESF_EEENS5_IJSF_SB_EEEEEEEvNS4_8identityESY_S18_vS19_EENS_8epilogue10collective18CollectiveEpilogueINS1B_23Sm100TmaWarpSpecializedILi3ELi2ELi16ELb1ELb0EEEJSG_NS5_IJNSR_ISE_SB_EENSR_ISF_SB_EEEEESH_SI_SH_SI_NS1B_6fusion15FusionCallbacksIS1F_NS1J_17LinearCombinationISH_fSH_fLNS_15FloatRoundStyleE2EEESG_S1I_JEEENS4_5SM1004TMEM4LOAD26SM100_TMEM_LOAD_16dp256b4xESY_S18_NS4_17SM75_U32x4_LDSM_NENS4_14SM90_TMA_STOREES18_NS4_17SM90_U32x4_STSM_NENS4_39AutoVectorizingCopyWithAssumedAlignmentILi128EEEEEEvvEEEEvNT_6ParamsE,"a",@progbits
	.sectionflags	@""
	.align	4
.nv.constant0._ZN7cutlass13device_kernelINS_4gemm6kernel13GemmUniversalIN4cute5tupleIJiiiiEEENS1_10collective13CollectiveMmaINS1_35MainloopSm100TmaUmmaWarpSpecializedILi6ELi2ELi4ENS5_IJNS4_1CILi1EEESB_SB_EEEEENS5_IJNSA_ILi64EEESE_NSA_ILi32EEEEEENS_10bfloat16_tENS5_IJlSB_lEEESH_SI_NS4_8TiledMMAINS4_8MMA_AtomIJNS4_20SM100_MMA_F16BF16_SSISH_SH_fLi64ELi64ELNS4_4UMMA5MajorE0ELSN_0ELNSM_7ScaleInE0ELSO_0EEEEEENS4_6LayoutISC_NS5_IJNSA_ILi0EEESS_SS_EEEEENS5_IJNS4_10UnderscoreESV_SV_EEEEENS4_13SM90_TMA_LOADENS4_14ComposedLayoutINS4_7SwizzleILi2ELi4ELi3EEENS4_18smem_ptr_flag_bitsILi16EEENSR_INS5_IJNSA_ILi8EEESF_EEENS5_IJSF_SB_EEEEEEEvNS4_8identityESY_S18_vS19_EENS_8epilogue10collective18CollectiveEpilogueINS1B_23Sm100TmaWarpSpecializedILi3ELi2ELi16ELb1ELb0EEEJSG_NS5_IJNSR_ISE_SB_EENSR_ISF_SB_EEEEESH_SI_SH_SI_NS1B_6fusion15FusionCallbacksIS1F_NS1J_17LinearCombinationISH_fSH_fLNS_15FloatRoundStyleE2EEESG_S1I_JEEENS4_5SM1004TMEM4LOAD26SM100_TMEM_LOAD_16dp256b4xESY_S18_NS4_17SM75_U32x4_LDSM_NENS4_14SM90_TMA_STOREES18_NS4_17SM90_U32x4_STSM_NENS4_39AutoVectorizingCopyWithAssumedAlignmentILi128EEEEEEvvEEEEvNT_6ParamsE:
	.zero		2944


//--------------------- SYMBOLS --------------------------

	.type		.nv.reservedSmem.offset0,@object
	.size		.nv.reservedSmem.offset0,0x4
	.type		.nv.reservedSmem.cap,@object
	.size		.nv.reservedSmem.cap,0x4
	.type		__assertfail,@function
